	.target	sm_100a

	.elftype	@"ET_EXEC"


//--------------------- .note.nv.tkinfo           --------------------------
	.section	.note.nv.tkinfo,"",@"SHT_NOTE"
	.sectionflags	@"SHF_NOTE_NV_TKINFO"
	.tkinfo
        /*0018*/ 	.word	0x00000002
        /*0030*/ 	.string	""
        /*0030*/ 	.string	"ptxas"
        /*0030*/ 	.string	"Cuda compilation tools, release 13.0, V13.0.88"
        /*0030*/ 	.string	"Build cuda_13.0.r13.0/compiler.36424714_0"
        /*0030*/ 	.string	"-arch sm_100a -m 64 "



//--------------------- .note.nv.cuinfo           --------------------------
	.section	.note.nv.cuinfo,"",@"SHT_NOTE"
	.sectionflags	@"SHF_NOTE_NV_CUINFO"
        /*0018*/ 	.short	0x0002
        /*001a*/ 	.short	0x0064
        /*001c*/ 	.short	0x0082
	.zero		2


//--------------------- .nv.info                  --------------------------
	.section	.nv.info,"",@"SHT_CUDA_INFO"
	.align	4


	//----- nvinfo : EIATTR_REGCOUNT
	.align		4
        /*0000*/ 	.byte	0x04, 0x2f
        /*0002*/ 	.short	(.L_19 - .L_18)
	.align		4
.L_18:
        /*0004*/ 	.word	index@(_ZN7cutlass13device_kernelINS_4gemm6kernel13GemmUniversalIN4cute5tupleIJiiiiEEENS1_10collective13CollectiveMmaINS1_35MainloopSm100TmaUmmaWarpSpecializedILi3ELi2ELi2ENS5_IJNS4_1CILi1EEESB_SB_EEEEENS5_IJNSA_ILi128EEENSA_ILi256EEENSA_ILi32EEEEEENS_10tfloat32_tENS5_IJSB_llEEESI_NS5_IJlSB_lEEENS4_8TiledMMAINS4_8MMA_AtomIJNS4_17SM100_MMA_TF32_SSISI_SI_fLi128ELi256ELNS4_4UMMA5MajorE1ELSP_0ELNSO_7ScaleInE0ELSQ_0EEEEEENS4_6LayoutISC_NS5_IJNSA_ILi0EEESU_SU_EEEEENS5_IJNS4_10UnderscoreESX_SX_EEEEENS4_13SM90_TMA_LOADENS4_14ComposedLayoutINS4_7SwizzleILi2ELi5ELi2EEENS4_18smem_ptr_flag_bitsILi32EEENST_INS5_IJSG_NSA_ILi4EEEEEENS5_IJSB_SG_EEEEEEEvNS4_8identityES10_NS11_INS12_ILi3ELi4ELi3EEES15_NST_INS5_IJNSA_ILi8EEESG_EEENS5_IJSG_SB_EEEEEEEvS1B_EENS_8epilogue10collective18CollectiveEpilogueINS1J_23Sm100TmaWarpSpecializedILi4ELi2ELi32ELb1ELb0EEEJSH_NS5_IJNST_ISE_SB_EENST_ISG_SB_EEEEESI_SK_SI_SK_NS1J_6fusion15FusionCallbacksIS1N_NS1R_17LinearCombinationISI_fSI_fLNS_15FloatRoundStyleE2EEESH_S1Q_JEEENS4_5SM1004TMEM4LOAD26SM100_TMEM_LOAD_32dp32b32xES10_S1H_NS4_39AutoVectorizingCopyWithAssumedAlignmentILi128EEENS4_14SM90_TMA_STOREES1H_S22_S22_EEEvvEEEEvNT_6ParamsE)
        /*0008*/ 	.word	0x0000008b


	//----- nvinfo : EIATTR_FRAME_SIZE
	.align		4
.L_19:
        /*000c*/ 	.byte	0x04, 0x11
        /*000e*/ 	.short	(.L_21 - .L_20)
	.align		4
.L_20:
        /*0010*/ 	.word	index@($__internal_2_$__cuda_sm10x_tcgen05_guardrail_trap_unallocated_columns_being_dealloced)
        /*0014*/ 	.word	0x00000000


	//----- nvinfo : EIATTR_FRAME_SIZE
	.align		4
.L_21:
        /*0018*/ 	.byte	0x04, 0x11
        /*001a*/ 	.short	(.L_23 - .L_22)
	.align		4
.L_22:
        /*001c*/ 	.word	index@($__internal_1_$__cuda_sm10x_tcgen05_guardrail_trap_phase_invalid_during_alloc)
        /*0020*/ 	.word	0x00000000


	//----- nvinfo : EIATTR_FRAME_SIZE
	.align		4
.L_23:
        /*0024*/ 	.byte	0x04, 0x11
        /*0026*/ 	.short	(.L_25 - .L_24)
	.align		4
.L_24:
        /*0028*/ 	.word	index@($__internal_0_$__cuda_sm10x_tcgen05_guardrail_trap_col_being_dealloced_not_returned_by_alloc)
        /*002c*/ 	.word	0x00000000


	//----- nvinfo : EIATTR_FRAME_SIZE
	.align		4
.L_25:
        /*0030*/ 	.byte	0x04, 0x11
        /*0032*/ 	.short	(.L_27 - .L_26)
	.align		4
.L_26:
        /*0034*/ 	.word	index@(_ZN7cutlass13device_kernelINS_4gemm6kernel13GemmUniversalIN4cute5tupleIJiiiiEEENS1_10collective13CollectiveMmaINS1_35MainloopSm100TmaUmmaWarpSpecializedILi3ELi2ELi2ENS5_IJNS4_1CILi1EEESB_SB_EEEEENS5_IJNSA_ILi128EEENSA_ILi256EEENSA_ILi32EEEEEENS_10tfloat32_tENS5_IJSB_llEEESI_NS5_IJlSB_lEEENS4_8TiledMMAINS4_8MMA_AtomIJNS4_17SM100_MMA_TF32_SSISI_SI_fLi128ELi256ELNS4_4UMMA5MajorE1ELSP_0ELNSO_7ScaleInE0ELSQ_0EEEEEENS4_6LayoutISC_NS5_IJNSA_ILi0EEESU_SU_EEEEENS5_IJNS4_10UnderscoreESX_SX_EEEEENS4_13SM90_TMA_LOADENS4_14ComposedLayoutINS4_7SwizzleILi2ELi5ELi2EEENS4_18smem_ptr_flag_bitsILi32EEENST_INS5_IJSG_NSA_ILi4EEEEEENS5_IJSB_SG_EEEEEEEvNS4_8identityES10_NS11_INS12_ILi3ELi4ELi3EEES15_NST_INS5_IJNSA_ILi8EEESG_EEENS5_IJSG_SB_EEEEEEEvS1B_EENS_8epilogue10collective18CollectiveEpilogueINS1J_23Sm100TmaWarpSpecializedILi4ELi2ELi32ELb1ELb0EEEJSH_NS5_IJNST_ISE_SB_EENST_ISG_SB_EEEEESI_SK_SI_SK_NS1J_6fusion15FusionCallbacksIS1N_NS1R_17LinearCombinationISI_fSI_fLNS_15FloatRoundStyleE2EEESH_S1Q_JEEENS4_5SM1004TMEM4LOAD26SM100_TMEM_LOAD_32dp32b32xES10_S1H_NS4_39AutoVectorizingCopyWithAssumedAlignmentILi128EEENS4_14SM90_TMA_STOREES1H_S22_S22_EEEvvEEEEvNT_6ParamsE)
        /*0038*/ 	.word	0x00000000


	//----- nvinfo : EIATTR_MIN_STACK_SIZE
	.align		4
.L_27:
        /*003c*/ 	.byte	0x04, 0x12
        /*003e*/ 	.short	(.L_29 - .L_28)
	.align		4
.L_28:
        /*0040*/ 	.word	index@(_ZN7cutlass13device_kernelINS_4gemm6kernel13GemmUniversalIN4cute5tupleIJiiiiEEENS1_10collective13CollectiveMmaINS1_35MainloopSm100TmaUmmaWarpSpecializedILi3ELi2ELi2ENS5_IJNS4_1CILi1EEESB_SB_EEEEENS5_IJNSA_ILi128EEENSA_ILi256EEENSA_ILi32EEEEEENS_10tfloat32_tENS5_IJSB_llEEESI_NS5_IJlSB_lEEENS4_8TiledMMAINS4_8MMA_AtomIJNS4_17SM100_MMA_TF32_SSISI_SI_fLi128ELi256ELNS4_4UMMA5MajorE1ELSP_0ELNSO_7ScaleInE0ELSQ_0EEEEEENS4_6LayoutISC_NS5_IJNSA_ILi0EEESU_SU_EEEEENS5_IJNS4_10UnderscoreESX_SX_EEEEENS4_13SM90_TMA_LOADENS4_14ComposedLayoutINS4_7SwizzleILi2ELi5ELi2EEENS4_18smem_ptr_flag_bitsILi32EEENST_INS5_IJSG_NSA_ILi4EEEEEENS5_IJSB_SG_EEEEEEEvNS4_8identityES10_NS11_INS12_ILi3ELi4ELi3EEES15_NST_INS5_IJNSA_ILi8EEESG_EEENS5_IJSG_SB_EEEEEEEvS1B_EENS_8epilogue10collective18CollectiveEpilogueINS1J_23Sm100TmaWarpSpecializedILi4ELi2ELi32ELb1ELb0EEEJSH_NS5_IJNST_ISE_SB_EENST_ISG_SB_EEEEESI_SK_SI_SK_NS1J_6fusion15FusionCallbacksIS1N_NS1R_17LinearCombinationISI_fSI_fLNS_15FloatRoundStyleE2EEESH_S1Q_JEEENS4_5SM1004TMEM4LOAD26SM100_TMEM_LOAD_32dp32b32xES10_S1H_NS4_39AutoVectorizingCopyWithAssumedAlignmentILi128EEENS4_14SM90_TMA_STOREES1H_S22_S22_EEEvvEEEEvNT_6ParamsE)
        /*0044*/ 	.word	0x00000000
.L_29:


//--------------------- .nv.compat                --------------------------
	.section	.nv.compat,"",@"SHT_CUDA_COMPAT_INFO"
	.align	4
        /*0000*/ 	.byte	0x02, 0x09, 0x01, 0x00, 0x02, 0x02, 0x02, 0x00, 0x02, 0x05, 0x05, 0x00, 0x03, 0x07, 0x01, 0x01
        /*0010*/ 	.byte	0x02, 0x03, 0x01, 0x00, 0x02, 0x06, 0x01, 0x00, 0x04, 0x0b, 0x08, 0x00, 0x09, 0x00, 0x00, 0x00
        /*0020*/ 	.byte	0x00, 0x00, 0x00, 0x00


//--------------------- .nv.info._ZN7cutlass13device_kernelINS_4gemm6kernel13GemmUniversalIN4cute5tupleIJiiiiEEENS1_10collective13CollectiveMmaINS1_35MainloopSm100TmaUmmaWarpSpecializedILi3ELi2ELi2ENS5_IJNS4_1CILi1EEESB_SB_EEEEENS5_IJNSA_ILi128EEENSA_ILi256EEENSA_ILi32EEEEEENS_10tfloat32_tENS5_IJSB_llEEESI_NS5_IJlSB_lEEENS4_8TiledMMAINS4_8MMA_AtomIJNS4_17SM100_MMA_TF32_SSISI_SI_fLi128ELi256ELNS4_4UMMA5MajorE1ELSP_0ELNSO_7ScaleInE0ELSQ_0EEEEEENS4_6LayoutISC_NS5_IJNSA_ILi0EEESU_SU_EEEEENS5_IJNS4_10UnderscoreESX_SX_EEEEENS4_13SM90_TMA_LOADENS4_14ComposedLayoutINS4_7SwizzleILi2ELi5ELi2EEENS4_18smem_ptr_flag_bitsILi32EEENST_INS5_IJSG_NSA_ILi4EEEEEENS5_IJSB_SG_EEEEEEEvNS4_8identityES10_NS11_INS12_ILi3ELi4ELi3EEES15_NST_INS5_IJNSA_ILi8EEESG_EEENS5_IJSG_SB_EEEEEEEvS1B_EENS_8epilogue10collective18CollectiveEpilogueINS1J_23Sm100TmaWarpSpecializedILi4ELi2ELi32ELb1ELb0EEEJSH_NS5_IJNST_ISE_SB_EENST_ISG_SB_EEEEESI_SK_SI_SK_NS1J_6fusion15FusionCallbacksIS1N_NS1R_17LinearCombinationISI_fSI_fLNS_15FloatRoundStyleE2EEESH_S1Q_JEEENS4_5SM1004TMEM4LOAD26SM100_TMEM_LOAD_32dp32b32xES10_S1H_NS4_39AutoVectorizingCopyWithAssumedAlignmentILi128EEENS4_14SM90_TMA_STOREES1H_S22_S22_EEEvvEEEEvNT_6ParamsE --------------------------
	.section	.nv.info._ZN7cutlass13device_kernelINS_4gemm6kernel13GemmUniversalIN4cute5tupleIJiiiiEEENS1_10collective13CollectiveMmaINS1_35MainloopSm100TmaUmmaWarpSpecializedILi3ELi2ELi2ENS5_IJNS4_1CILi1EEESB_SB_EEEEENS5_IJNSA_ILi128EEENSA_ILi256EEENSA_ILi32EEEEEENS_10tfloat32_tENS5_IJSB_llEEESI_NS5_IJlSB_lEEENS4_8TiledMMAINS4_8MMA_AtomIJNS4_17SM100_MMA_TF32_SSISI_SI_fLi128ELi256ELNS4_4UMMA5MajorE1ELSP_0ELNSO_7ScaleInE0ELSQ_0EEEEEENS4_6LayoutISC_NS5_IJNSA_ILi0EEESU_SU_EEEEENS5_IJNS4_10UnderscoreESX_SX_EEEEENS4_13SM90_TMA_LOADENS4_14ComposedLayoutINS4_7SwizzleILi2ELi5ELi2EEENS4_18smem_ptr_flag_bitsILi32EEENST_INS5_IJSG_NSA_ILi4EEEEEENS5_IJSB_SG_EEEEEEEvNS4_8identityES10_NS11_INS12_ILi3ELi4ELi3EEES15_NST_INS5_IJNSA_ILi8EEESG_EEENS5_IJSG_SB_EEEEEEEvS1B_EENS_8epilogue10collective18CollectiveEpilogueINS1J_23Sm100TmaWarpSpecializedILi4ELi2ELi32ELb1ELb0EEEJSH_NS5_IJNST_ISE_SB_EENST_ISG_SB_EEEEESI_SK_SI_SK_NS1J_6fusion15FusionCallbacksIS1N_NS1R_17LinearCombinationISI_fSI_fLNS_15FloatRoundStyleE2EEESH_S1Q_JEEENS4_5SM1004TMEM4LOAD26SM100_TMEM_LOAD_32dp32b32xES10_S1H_NS4_39AutoVectorizingCopyWithAssumedAlignmentILi128EEENS4_14SM90_TMA_STOREES1H_S22_S22_EEEvvEEEEvNT_6ParamsE,"",@"SHT_CUDA_INFO"
	.sectionflags	@""
	.align	4


	//----- nvinfo : EIATTR_CUDA_API_VERSION
	.align		4
        /*0000*/ 	.byte	0x04, 0x37
        /*0002*/ 	.short	(.L_31 - .L_30)
.L_30:
        /*0004*/ 	.word	0x00000082


	//----- nvinfo : EIATTR_KPARAM_INFO
	.align		4
.L_31:
        /*0008*/ 	.byte	0x04, 0x17
        /*000a*/ 	.short	(.L_33 - .L_32)
.L_32:
        /*000c*/ 	.word	0x00000000
        /*0010*/ 	.short	0x0000
        /*0012*/ 	.short	0x0000
        /*0014*/ 	.byte	0x00, 0xf0, 0x01, 0x20


	//----- nvinfo : EIATTR_AT_ENTRY_FRAGMENTS
	.align		4
.L_33:
        /*0018*/ 	.byte	0x04, 0x4f
        /*001a*/ 	.short	(.L_35 - .L_34)


	//   ....[0]....
.L_34:
        /*001c*/ 	.word	0x00000006


	//----- nvinfo : EIATTR_RESERVED_SMEM_USED
	.align		4
.L_35:
        /*0020*/ 	.byte	0x01, 0x41
	.zero		2


	//----- nvinfo : EIATTR_SPARSE_MMA_MASK
	.align		4
        /*0024*/ 	.byte	0x03, 0x50
        /*0026*/ 	.short	0x0000


	//----- nvinfo : EIATTR_TCGEN05_1CTA_USED
	.align		4
        /*0028*/ 	.byte	0x01, 0x51
	.zero		2


	//----- nvinfo : EIATTR_MAXREG_COUNT
	.align		4
        /*002c*/ 	.byte	0x03, 0x1b
        /*002e*/ 	.short	0x00ff


	//----- nvinfo : EIATTR_NUM_BARRIERS
	.align		4
        /*0030*/ 	.byte	0x02, 0x4c
        /*0032*/ 	.byte	0x07
	.zero		1


	//----- nvinfo : EIATTR_EXTERNS
	.align		4
        /*0034*/ 	.byte	0x04, 0x0f
        /*0036*/ 	.short	(.L_37 - .L_36)


	//   ....[0]....
	.align		4
.L_36:
        /*0038*/ 	.word	index@(__assertfail)


	//----- nvinfo : EIATTR_MERCURY_ISA_VERSION
	.align		4
.L_37:
        /*003c*/ 	.byte	0x03, 0x5f
        /*003e*/ 	.short	0x0101


	//----- nvinfo : EIATTR_INT_WARP_WIDE_INSTR_OFFSETS
	.align		4
        /*0040*/ 	.byte	0x04, 0x31
        /*0042*/ 	.short	(.L_39 - .L_38)


	//   ....[0]....
.L_38:
        /*0044*/ 	.word	0x00001fb0


	//   ....[1]....
        /*0048*/ 	.word	0x00003850


	//   ....[2]....
        /*004c*/ 	.word	0x00003870


	//   ....[3]....
        /*0050*/ 	.word	0x000038a0


	//   ....[4]....
        /*0054*/ 	.word	0x000041d0


	//   ....[5]....
        /*0058*/ 	.word	0x00004230


	//   ....[6]....
        /*005c*/ 	.word	0x00004320


	//   ....[7]....
        /*0060*/ 	.word	0x000043a0


	//   ....[8]....
        /*0064*/ 	.word	0x000044a0


	//   ....[9]....
        /*0068*/ 	.word	0x00004520


	//   ....[10]....
        /*006c*/ 	.word	0x00004620


	//   ....[11]....
        /*0070*/ 	.word	0x000046b0


	//   ....[12]....
        /*0074*/ 	.word	0x000047b0


	//   ....[13]....
        /*0078*/ 	.word	0x00004890


	//   ....[14]....
        /*007c*/ 	.word	0x00004930


	//   ....[15]....
        /*0080*/ 	.word	0x00004a20


	//   ....[16]....
        /*0084*/ 	.word	0x00004ac0


	//   ....[17]....
        /*0088*/ 	.word	0x00004bd0


	//   ....[18]....
        /*008c*/ 	.word	0x00004d30


	//   ....[19]....
        /*0090*/ 	.word	0x00004e80


	//----- nvinfo : EIATTR_COOP_GROUP_MASK_REGIDS
	.align		4
.L_39:
        /*0094*/ 	.byte	0x04, 0x29
        /*0096*/ 	.short	(.L_41 - .L_40)


	//   ....[0]....
.L_40:
        /*0098*/ 	.word	0xffffffff


	//   ....[1]....
        /*009c*/ 	.word	0xffffffff


	//   ....[2]....
        /*00a0*/ 	.word	0xffffffff


	//   ....[3]....
        /*00a4*/ 	.word	0xffffffff


	//   ....[4]....
        /*00a8*/ 	.word	0xffffffff


	//   ....[5]....
        /*00ac*/ 	.word	0xffffffff


	//   ....[6]....
        /*00b0*/ 	.word	0xffffffff


	//   ....[7]....
        /*00b4*/ 	.word	0xffffffff


	//   ....[8]....
        /*00b8*/ 	.word	0xffffffff


	//   ....[9]....
        /*00bc*/ 	.word	0xffffffff


	//   ....[10]....
        /*00c0*/ 	.word	0xffffffff


	//   ....[11]....
        /*00c4*/ 	.word	0xffffffff


	//   ....[12]....
        /*00c8*/ 	.word	0xffffffff


	//----- nvinfo : EIATTR_COOP_GROUP_INSTR_OFFSETS
	.align		4
.L_41:
        /*00cc*/ 	.byte	0x04, 0x28
        /*00ce*/ 	.short	(.L_43 - .L_42)


	//   ....[0]....
.L_42:
        /*00d0*/ 	.word	0x00000090


	//   ....[1]....
        /*00d4*/ 	.word	0x000004d0


	//   ....[2]....
        /*00d8*/ 	.word	0x00000620


	//   ....[3]....
        /*00dc*/ 	.word	0x000007c0


	//   ....[4]....
        /*00e0*/ 	.word	0x000008c0


	//   ....[5]....
        /*00e4*/ 	.word	0x00000a30


	//   ....[6]....
        /*00e8*/ 	.word	0x00000b90


	//   ....[7]....
        /*00ec*/ 	.word	0x00001e90


	//   ....[8]....
        /*00f0*/ 	.word	0x00002be0


	//   ....[9]....
        /*00f4*/ 	.word	0x00002df0


	//   ....[10]....
        /*00f8*/ 	.word	0x00002e20


	//   ....[11]....
        /*00fc*/ 	.word	0x00003730


	//   ....[12]....
        /*0100*/ 	.word	0x00003960


	//----- nvinfo : EIATTR_VRC_CTA_INIT_COUNT
	.align		4
.L_43:
        /*0104*/ 	.byte	0x02, 0x4a
        /*0106*/ 	.byte	0x80
	.zero		1


	//----- nvinfo : EIATTR_SYSCALL_OFFSETS
	.align		4
        /*0108*/ 	.byte	0x04, 0x46
        /*010a*/ 	.short	(.L_45 - .L_44)


	//   ....[0]....
.L_44:
        /*010c*/ 	.word	0x00005920


	//   ....[1]....
        /*0110*/ 	.word	0x00005a10


	//   ....[2]....
        /*0114*/ 	.word	0x00006380


	//   ....[3]....
        /*0118*/ 	.word	0x000071d0


	//   ....[4]....
        /*011c*/ 	.word	0x00007ff0


	//   ....[5]....
        /*0120*/ 	.word	0x00008e40


	//   ....[6]....
        /*0124*/ 	.word	0x00009ca0


	//   ....[7]....
        /*0128*/ 	.word	0x0000ab30


	//   ....[8]....
        /*012c*/ 	.word	0x0000b990


	//   ....[9]....
        /*0130*/ 	.word	0x0000c7a0


	//----- nvinfo : EIATTR_MBARRIER_INSTR_OFFSETS
	.align		4
.L_45:
        /*0134*/ 	.byte	0x04, 0x39
        /*0136*/ 	.short	(.L_47 - .L_46)


	//   ....[0]....
.L_46:
        /*0138*/ 	.word	0x000005b0
        /*013c*/ 	.word	0x000000ff
        /*0140*/ 	.word	0x00000000
        /*0144*/ 	.short	0x0100
        /*0146*/ 	.byte	0x05
	.zero		1


	//   ....[1]....
        /*0148*/ 	.word	0x000005c0
        /*014c*/ 	.word	0x000000ff
        /*0150*/ 	.word	0x00000018
        /*0154*/ 	.short	0x0100
        /*0156*/ 	.byte	0x05
	.zero		1


	//   ....[2]....
        /*0158*/ 	.word	0x000005d0
        /*015c*/ 	.word	0x000000ff
        /*0160*/ 	.word	0x00000008
        /*0164*/ 	.short	0x0100
        /*0166*/ 	.byte	0x05
	.zero		1


	//   ....[3]....
        /*0168*/ 	.word	0x000005e0
        /*016c*/ 	.word	0x000000ff
        /*0170*/ 	.word	0x00000020
        /*0174*/ 	.short	0x0100
        /*0176*/ 	.byte	0x05
	.zero		1


	//   ....[4]....
        /*0178*/ 	.word	0x000005f0
        /*017c*/ 	.word	0x000000ff
        /*0180*/ 	.word	0x00000010
        /*0184*/ 	.short	0x0100
        /*0186*/ 	.byte	0x05
	.zero		1


	//   ....[5]....
        /*0188*/ 	.word	0x00000600
        /*018c*/ 	.word	0x000000ff
        /*0190*/ 	.word	0x00000028
        /*0194*/ 	.short	0x0100
        /*0196*/ 	.byte	0x05
	.zero		1


	//   ....[6]....
        /*0198*/ 	.word	0x00000730
        /*019c*/ 	.word	0x000000ff
        /*01a0*/ 	.word	0x00000030
        /*01a4*/ 	.short	0x0100
        /*01a6*/ 	.byte	0x07
	.zero		1


	//   ....[7]....
        /*01a8*/ 	.word	0x00000740
        /*01ac*/ 	.word	0x000000ff
        /*01b0*/ 	.word	0x00000050
        /*01b4*/ 	.short	0x0100
        /*01b6*/ 	.byte	0x07
	.zero		1


	//   ....[8]....
        /*01b8*/ 	.word	0x00000750
        /*01bc*/ 	.word	0x000000ff
        /*01c0*/ 	.word	0x00000038
        /*01c4*/ 	.short	0x0100
        /*01c6*/ 	.byte	0x07
	.zero		1


	//   ....[9]....
        /*01c8*/ 	.word	0x00000760
        /*01cc*/ 	.word	0x000000ff
        /*01d0*/ 	.word	0x00000058
        /*01d4*/ 	.short	0x0100
        /*01d6*/ 	.byte	0x07
	.zero		1


	//   ....[10]....
        /*01d8*/ 	.word	0x00000770
        /*01dc*/ 	.word	0x000000ff
        /*01e0*/ 	.word	0x00000040
        /*01e4*/ 	.short	0x0100
        /*01e6*/ 	.byte	0x07
	.zero		1


	//   ....[11]....
        /*01e8*/ 	.word	0x00000780
        /*01ec*/ 	.word	0x000000ff
        /*01f0*/ 	.word	0x00000060
        /*01f4*/ 	.short	0x0100
        /*01f6*/ 	.byte	0x07
	.zero		1


	//   ....[12]....
        /*01f8*/ 	.word	0x00000790
        /*01fc*/ 	.word	0x000000ff
        /*0200*/ 	.word	0x00000048
        /*0204*/ 	.short	0x0100
        /*0206*/ 	.byte	0x07
	.zero		1


	//   ....[13]....
        /*0208*/ 	.word	0x000007a0
        /*020c*/ 	.word	0x000000ff
        /*0210*/ 	.word	0x00000068
        /*0214*/ 	.short	0x0100
        /*0216*/ 	.byte	0x07
	.zero		1


	//   ....[14]....
        /*0218*/ 	.word	0x00000890
        /*021c*/ 	.word	0x000000ff
        /*0220*/ 	.word	0x00000070
        /*0224*/ 	.short	0x0100
        /*0226*/ 	.byte	0x05
	.zero		1


	//   ....[15]....
        /*0228*/ 	.word	0x000008a0
        /*022c*/ 	.word	0x000000ff
        /*0230*/ 	.word	0x00000078
        /*0234*/ 	.short	0x0100
        /*0236*/ 	.byte	0x05
	.zero		1


	//   ....[16]....
        /*0238*/ 	.word	0x000009e0
        /*023c*/ 	.word	0x000000ff
        /*0240*/ 	.word	0x00000080
        /*0244*/ 	.short	0x0100
        /*0246*/ 	.byte	0x05
	.zero		1


	//   ....[17]....
        /*0248*/ 	.word	0x000009f0
        /*024c*/ 	.word	0x000000ff
        /*0250*/ 	.word	0x00000090
        /*0254*/ 	.short	0x0100
        /*0256*/ 	.byte	0x05
	.zero		1


	//   ....[18]....
        /*0258*/ 	.word	0x00000a00
        /*025c*/ 	.word	0x000000ff
        /*0260*/ 	.word	0x00000088
        /*0264*/ 	.short	0x0100
        /*0266*/ 	.byte	0x05
	.zero		1


	//   ....[19]....
        /*0268*/ 	.word	0x00000a10
        /*026c*/ 	.word	0x000000ff
        /*0270*/ 	.word	0x00000098
        /*0274*/ 	.short	0x0100
        /*0276*/ 	.byte	0x05
	.zero		1


	//   ....[20]....
        /*0278*/ 	.word	0x00000b40
        /*027c*/ 	.word	0x000000ff
        /*0280*/ 	.word	0x000000a0
        /*0284*/ 	.short	0x0100
        /*0286*/ 	.byte	0x07
	.zero		1


	//   ....[21]....
        /*0288*/ 	.word	0x00000b50
        /*028c*/ 	.word	0x000000ff
        /*0290*/ 	.word	0x000000b0
        /*0294*/ 	.short	0x0100
        /*0296*/ 	.byte	0x07
	.zero		1


	//   ....[22]....
        /*0298*/ 	.word	0x00000b60
        /*029c*/ 	.word	0x000000ff
        /*02a0*/ 	.word	0x000000a8
        /*02a4*/ 	.short	0x0100
        /*02a6*/ 	.byte	0x07
	.zero		1


	//   ....[23]....
        /*02a8*/ 	.word	0x00000b70
        /*02ac*/ 	.word	0x000000ff
        /*02b0*/ 	.word	0x000000b8
        /*02b4*/ 	.short	0x0100
        /*02b6*/ 	.byte	0x07
	.zero		1


	//   ....[24]....
        /*02b8*/ 	.word	0x00000c60
        /*02bc*/ 	.word	0x000000ff
        /*02c0*/ 	.word	0x000000c0
        /*02c4*/ 	.short	0x0100
        /*02c6*/ 	.byte	0x05
	.zero		1


	//   ....[25]....
        /*02c8*/ 	.word	0x00000c70
        /*02cc*/ 	.word	0x000000ff
        /*02d0*/ 	.word	0x000000d0
        /*02d4*/ 	.short	0x0100
        /*02d6*/ 	.byte	0x05
	.zero		1


	//   ....[26]....
        /*02d8*/ 	.word	0x00000c80
        /*02dc*/ 	.word	0x000000ff
        /*02e0*/ 	.word	0x000000c8
        /*02e4*/ 	.short	0x0100
        /*02e6*/ 	.byte	0x05
	.zero		1


	//   ....[27]....
        /*02e8*/ 	.word	0x00000c90
        /*02ec*/ 	.word	0x000000ff
        /*02f0*/ 	.word	0x000000d8
        /*02f4*/ 	.short	0x0100
        /*02f6*/ 	.byte	0x05
	.zero		1


	//   ....[28]....
        /*02f8*/ 	.word	0x00001570
        /*02fc*/ 	.word	0x00000003
        /*0300*/ 	.word	0x000000d0
        /*0304*/ 	.short	0x010a
        /*0306*/ 	.byte	0xff
	.zero		1


	//   ....[29]....
        /*0308*/ 	.word	0x000015a0
        /*030c*/ 	.word	0x00000003
        /*0310*/ 	.word	0x000000c0
        /*0314*/ 	.short	0x0101
        /*0316*/ 	.byte	0xff
	.zero		1


	//   ....[30]....
        /*0318*/ 	.word	0x00001670
        /*031c*/ 	.word	0x000000ff
        /*0320*/ 	.word	0x00000018
        /*0324*/ 	.short	0x010a
        /*0326*/ 	.byte	0x08
	.zero		1


	//   ....[31]....
        /*0328*/ 	.word	0x00001740
        /*032c*/ 	.word	0x000000ff
        /*0330*/ 	.word	0x00000018
        /*0334*/ 	.short	0x010a
        /*0336*/ 	.byte	0x29
	.zero		1


	//   ....[32]....
        /*0338*/ 	.word	0x00001890
        /*033c*/ 	.word	0x000000ff
        /*0340*/ 	.word	0x00000018
        /*0344*/ 	.short	0x010a
        /*0346*/ 	.byte	0x08
	.zero		1


	//   ....[33]....
        /*0348*/ 	.word	0x00001a90
        /*034c*/ 	.word	0x000000ff
        /*0350*/ 	.word	0x00000078
        /*0354*/ 	.short	0x0101
        /*0356*/ 	.byte	0x04
	.zero		1


	//   ....[34]....
        /*0358*/ 	.word	0x00001ab0
        /*035c*/ 	.word	0x000000ff
        /*0360*/ 	.word	0x00000018
        /*0364*/ 	.short	0x010a
        /*0366*/ 	.byte	0x08
	.zero		1


	//   ....[35]....
        /*0368*/ 	.word	0x00001b60
        /*036c*/ 	.word	0x000000ff
        /*0370*/ 	.word	0x00000018
        /*0374*/ 	.short	0x010a
        /*0376*/ 	.byte	0x29
	.zero		1


	//   ....[36]....
        /*0378*/ 	.word	0x00001cb0
        /*037c*/ 	.word	0x000000ff
        /*0380*/ 	.word	0x00000018
        /*0384*/ 	.short	0x010a
        /*0386*/ 	.byte	0x08
	.zero		1


	//   ....[37]....
        /*0388*/ 	.word	0x00001ec0
        /*038c*/ 	.word	0x00000002
        /*0390*/ 	.word	0x00000080
        /*0394*/ 	.short	0x010a
        /*0396*/ 	.byte	0xff
	.zero		1


	//   ....[38]....
        /*0398*/ 	.word	0x00001f80
        /*039c*/ 	.word	0x00000002
        /*03a0*/ 	.word	0x00000000
        /*03a4*/ 	.short	0x0101
        /*03a6*/ 	.byte	0xff
	.zero		1


	//   ....[39]....
        /*03a8*/ 	.word	0x000024e0
        /*03ac*/ 	.word	0x000000ff
        /*03b0*/ 	.word	0x00000000
        /*03b4*/ 	.short	0x010a
        /*03b6*/ 	.byte	0x05
	.zero		1


	//   ....[40]....
        /*03b8*/ 	.word	0x00002570
        /*03bc*/ 	.word	0x000000ff
        /*03c0*/ 	.word	0x00000000
        /*03c4*/ 	.short	0x010a
        /*03c6*/ 	.byte	0x05
	.zero		1


	//   ....[41]....
        /*03c8*/ 	.word	0x00002610
        /*03cc*/ 	.word	0x00000000
        /*03d0*/ 	.word	0x00000000
        /*03d4*/ 	.short	0x010a
        /*03d6*/ 	.byte	0xff
	.zero		1


	//   ....[42]....
        /*03d8*/ 	.word	0x00002730
        /*03dc*/ 	.word	0x00000000
        /*03e0*/ 	.word	0x000000c0
        /*03e4*/ 	.short	0x010a
        /*03e6*/ 	.byte	0xff
	.zero		1


	//   ....[43]....
        /*03e8*/ 	.word	0x00002790
        /*03ec*/ 	.word	0x00000004
        /*03f0*/ 	.word	0x00000000
        /*03f4*/ 	.short	0x0101
        /*03f6*/ 	.byte	0xff
	.zero		1


	//   ....[44]....
        /*03f8*/ 	.word	0x000027b0
        /*03fc*/ 	.word	0x000000ff
        /*0400*/ 	.word	0x00000090
        /*0404*/ 	.short	0x010a
        /*0406*/ 	.byte	0x05
	.zero		1


	//   ....[45]....
        /*0408*/ 	.word	0x000028d0
        /*040c*/ 	.word	0x00000000
        /*0410*/ 	.word	0x00000080
        /*0414*/ 	.short	0x010a
        /*0416*/ 	.byte	0xff
	.zero		1


	//   ....[46]....
        /*0418*/ 	.word	0x000029e0
        /*041c*/ 	.word	0x00000000
        /*0420*/ 	.word	0x00000000
        /*0424*/ 	.short	0x0101
        /*0426*/ 	.byte	0xff
	.zero		1


	//   ....[47]....
        /*0428*/ 	.word	0x00002a70
        /*042c*/ 	.word	0x000000ff
        /*0430*/ 	.word	0x00000090
        /*0434*/ 	.short	0x0106
        /*0436*/ 	.byte	0x05
	.zero		1


	//   ....[48]....
        /*0438*/ 	.word	0x00002a90
        /*043c*/ 	.word	0x000000ff
        /*0440*/ 	.word	0x00000090
        /*0444*/ 	.short	0x010a
        /*0446*/ 	.byte	0x05
	.zero		1


	//   ....[49]....
        /*0448*/ 	.word	0x00002b20
        /*044c*/ 	.word	0x000000ff
        /*0450*/ 	.word	0x00000090
        /*0454*/ 	.short	0x0106
        /*0456*/ 	.byte	0x04
	.zero		1


	//   ....[50]....
        /*0458*/ 	.word	0x00002b60
        /*045c*/ 	.word	0x00000000
        /*0460*/ 	.word	0x00000090
        /*0464*/ 	.short	0x010a
        /*0466*/ 	.byte	0xff
	.zero		1


	//   ....[51]....
        /*0468*/ 	.word	0x000030a0
        /*046c*/ 	.word	0x00000000
        /*0470*/ 	.word	0x00000080
        /*0474*/ 	.short	0x010a
        /*0476*/ 	.byte	0xff
	.zero		1


	//   ....[52]....
        /*0478*/ 	.word	0x000031b0
        /*047c*/ 	.word	0x00000003
        /*0480*/ 	.word	0x00000000
        /*0484*/ 	.short	0x0101
        /*0486*/ 	.byte	0xff
	.zero		1


	//   ....[53]....
        /*0488*/ 	.word	0x000031c0
        /*048c*/ 	.word	0x000000ff
        /*0490*/ 	.word	0x00000000
        /*0494*/ 	.short	0x010a
        /*0496*/ 	.byte	0x06
	.zero		1


	//   ....[54]....
        /*0498*/ 	.word	0x000031e0
        /*049c*/ 	.word	0x000000ff
        /*04a0*/ 	.word	0x000000b0
        /*04a4*/ 	.short	0x010a
        /*04a6*/ 	.byte	0x07
	.zero		1


	//   ....[55]....
        /*04a8*/ 	.word	0x000032b0
        /*04ac*/ 	.word	0x000000ff
        /*04b0*/ 	.word	0x00000000
        /*04b4*/ 	.short	0x010a
        /*04b6*/ 	.byte	0x06
	.zero		1


	//   ....[56]....
        /*04b8*/ 	.word	0x000033e0
        /*04bc*/ 	.word	0x000000ff
        /*04c0*/ 	.word	0x00000000
        /*04c4*/ 	.short	0x010a
        /*04c6*/ 	.byte	0x1a
	.zero		1


	//   ....[57]....
        /*04c8*/ 	.word	0x00003680
        /*04cc*/ 	.word	0x000000ff
        /*04d0*/ 	.word	0x00000000
        /*04d4*/ 	.short	0x010a
        /*04d6*/ 	.byte	0x06
	.zero		1


	//   ....[58]....
        /*04d8*/ 	.word	0x00003710
        /*04dc*/ 	.word	0x000000ff
        /*04e0*/ 	.word	0x00000000
        /*04e4*/ 	.short	0x010a
        /*04e6*/ 	.byte	0x07
	.zero		1


	//   ....[59]....
        /*04e8*/ 	.word	0x00003b70
        /*04ec*/ 	.word	0x00000000
        /*04f0*/ 	.word	0x00000080
        /*04f4*/ 	.short	0x010a
        /*04f6*/ 	.byte	0xff
	.zero		1


	//   ....[60]....
        /*04f8*/ 	.word	0x00003c30
        /*04fc*/ 	.word	0x00000000
        /*0500*/ 	.word	0x00000000
        /*0504*/ 	.short	0x0101
        /*0506*/ 	.byte	0xff
	.zero		1


	//   ....[61]....
        /*0508*/ 	.word	0x00003f50
        /*050c*/ 	.word	0x000000ff
        /*0510*/ 	.word	0x00000078
        /*0514*/ 	.short	0x010a
        /*0516*/ 	.byte	0x07
	.zero		1


	//   ....[62]....
        /*0518*/ 	.word	0x00004150
        /*051c*/ 	.word	0x000000ff
        /*0520*/ 	.word	0x00000050
        /*0524*/ 	.short	0x010a
        /*0526*/ 	.byte	0x07
	.zero		1


	//   ....[63]....
        /*0528*/ 	.word	0x000042c0
        /*052c*/ 	.word	0x000000ff
        /*0530*/ 	.word	0x00000030
        /*0534*/ 	.short	0x010b
        /*0536*/ 	.byte	0x07
	.zero		1


	//   ....[64]....
        /*0538*/ 	.word	0x000042d0
        /*053c*/ 	.word	0x000000ff
        /*0540*/ 	.word	0x00000000
        /*0544*/ 	.short	0x0101
        /*0546*/ 	.byte	0x15
	.zero		1


	//   ....[65]....
        /*0548*/ 	.word	0x000042f0
        /*054c*/ 	.word	0x000000ff
        /*0550*/ 	.word	0x00000058
        /*0554*/ 	.short	0x010a
        /*0556*/ 	.byte	0x07
	.zero		1


	//   ....[66]....
        /*0558*/ 	.word	0x00004440
        /*055c*/ 	.word	0x000000ff
        /*0560*/ 	.word	0x00000038
        /*0564*/ 	.short	0x010b
        /*0566*/ 	.byte	0x07
	.zero		1


	//   ....[67]....
        /*0568*/ 	.word	0x00004450
        /*056c*/ 	.word	0x000000ff
        /*0570*/ 	.word	0x00000000
        /*0574*/ 	.short	0x0101
        /*0576*/ 	.byte	0x0f
	.zero		1


	//   ....[68]....
        /*0578*/ 	.word	0x00004470
        /*057c*/ 	.word	0x000000ff
        /*0580*/ 	.word	0x00000060
        /*0584*/ 	.short	0x010a
        /*0586*/ 	.byte	0x07
	.zero		1


	//   ....[69]....
        /*0588*/ 	.word	0x000045c0
        /*058c*/ 	.word	0x000000ff
        /*0590*/ 	.word	0x00000040
        /*0594*/ 	.short	0x010b
        /*0596*/ 	.byte	0x07
	.zero		1


	//   ....[70]....
        /*0598*/ 	.word	0x000045d0
        /*059c*/ 	.word	0x000000ff
        /*05a0*/ 	.word	0x00000000
        /*05a4*/ 	.short	0x0101
        /*05a6*/ 	.byte	0x0e
	.zero		1


	//   ....[71]....
        /*05a8*/ 	.word	0x000045f0
        /*05ac*/ 	.word	0x000000ff
        /*05b0*/ 	.word	0x00000068
        /*05b4*/ 	.short	0x010a
        /*05b6*/ 	.byte	0x07
	.zero		1


	//   ....[72]....
        /*05b8*/ 	.word	0x00004750
        /*05bc*/ 	.word	0x000000ff
        /*05c0*/ 	.word	0x00000048
        /*05c4*/ 	.short	0x010b
        /*05c6*/ 	.byte	0x07
	.zero		1


	//   ....[73]....
        /*05c8*/ 	.word	0x00004760
        /*05cc*/ 	.word	0x000000ff
        /*05d0*/ 	.word	0x00000000
        /*05d4*/ 	.short	0x0101
        /*05d6*/ 	.byte	0x0d
	.zero		1


	//   ....[74]....
        /*05d8*/ 	.word	0x00004780
        /*05dc*/ 	.word	0x000000ff
        /*05e0*/ 	.word	0x00000050
        /*05e4*/ 	.short	0x010a
        /*05e6*/ 	.byte	0x07
	.zero		1


	//   ....[75]....
        /*05e8*/ 	.word	0x000048d0
        /*05ec*/ 	.word	0x000000ff
        /*05f0*/ 	.word	0x00000030
        /*05f4*/ 	.short	0x010b
        /*05f6*/ 	.byte	0x07
	.zero		1


	//   ....[76]....
        /*05f8*/ 	.word	0x000048e0
        /*05fc*/ 	.word	0x000000ff
        /*0600*/ 	.word	0x00000000
        /*0604*/ 	.short	0x0101
        /*0606*/ 	.byte	0x15
	.zero		1


	//   ....[77]....
        /*0608*/ 	.word	0x00004900
        /*060c*/ 	.word	0x000000ff
        /*0610*/ 	.word	0x00000058
        /*0614*/ 	.short	0x010a
        /*0616*/ 	.byte	0x07
	.zero		1


	//   ....[78]....
        /*0618*/ 	.word	0x00004a60
        /*061c*/ 	.word	0x000000ff
        /*0620*/ 	.word	0x00000038
        /*0624*/ 	.short	0x010b
        /*0626*/ 	.byte	0x07
	.zero		1


	//   ....[79]....
        /*0628*/ 	.word	0x00004a70
        /*062c*/ 	.word	0x000000ff
        /*0630*/ 	.word	0x00000000
        /*0634*/ 	.short	0x0101
        /*0636*/ 	.byte	0x0f
	.zero		1


	//   ....[80]....
        /*0638*/ 	.word	0x00004a80
        /*063c*/ 	.word	0x000000ff
        /*0640*/ 	.word	0x00000060
        /*0644*/ 	.short	0x010a
        /*0646*/ 	.byte	0x07
	.zero		1


	//   ....[81]....
        /*0648*/ 	.word	0x00004c20
        /*064c*/ 	.word	0x000000ff
        /*0650*/ 	.word	0x00000040
        /*0654*/ 	.short	0x010b
        /*0656*/ 	.byte	0x07
	.zero		1


	//   ....[82]....
        /*0658*/ 	.word	0x00004c90
        /*065c*/ 	.word	0x000000ff
        /*0660*/ 	.word	0x00000000
        /*0664*/ 	.short	0x0101
        /*0666*/ 	.byte	0x0e
	.zero		1


	//   ....[83]....
        /*0668*/ 	.word	0x00004cc0
        /*066c*/ 	.word	0x000000ff
        /*0670*/ 	.word	0x00000068
        /*0674*/ 	.short	0x010a
        /*0676*/ 	.byte	0x07
	.zero		1


	//   ....[84]....
        /*0678*/ 	.word	0x00004ec0
        /*067c*/ 	.word	0x000000ff
        /*0680*/ 	.word	0x00000048
        /*0684*/ 	.short	0x010b
        /*0686*/ 	.byte	0x07
	.zero		1


	//   ....[85]....
        /*0688*/ 	.word	0x00004ee0
        /*068c*/ 	.word	0x000000ff
        /*0690*/ 	.word	0x00000000
        /*0694*/ 	.short	0x0101
        /*0696*/ 	.byte	0x0d
	.zero		1


	//   ....[86]....
        /*0698*/ 	.word	0x00004f00
        /*069c*/ 	.word	0x000000ff
        /*06a0*/ 	.word	0x00000050
        /*06a4*/ 	.short	0x010a
        /*06a6*/ 	.byte	0x07
	.zero		1


	//   ....[87]....
        /*06a8*/ 	.word	0x00004f20
        /*06ac*/ 	.word	0x000000ff
        /*06b0*/ 	.word	0x00000058
        /*06b4*/ 	.short	0x010a
        /*06b6*/ 	.byte	0x07
	.zero		1


	//   ....[88]....
        /*06b8*/ 	.word	0x00004f40
        /*06bc*/ 	.word	0x000000ff
        /*06c0*/ 	.word	0x00000060
        /*06c4*/ 	.short	0x010a
        /*06c6*/ 	.byte	0x07
	.zero		1


	//   ....[89]....
        /*06c8*/ 	.word	0x00004f90
        /*06cc*/ 	.word	0x00000002
        /*06d0*/ 	.word	0x00000068
        /*06d4*/ 	.short	0x010a
        /*06d6*/ 	.byte	0xff
	.zero		1


	//   ....[90]....
        /*06d8*/ 	.word	0x000052e0
        /*06dc*/ 	.word	0x00000000
        /*06e0*/ 	.word	0x00000080
        /*06e4*/ 	.short	0x010a
        /*06e6*/ 	.byte	0xff
	.zero		1


	//   ....[91]....
        /*06e8*/ 	.word	0x000053f0
        /*06ec*/ 	.word	0x00000000
        /*06f0*/ 	.word	0x00000000
        /*06f4*/ 	.short	0x0101
        /*06f6*/ 	.byte	0xff
	.zero		1


	//   ....[92]....
        /*06f8*/ 	.word	0x00005ea0
        /*06fc*/ 	.word	0x000000ff
        /*0700*/ 	.word	0x00000030
        /*0704*/ 	.short	0x010a
        /*0706*/ 	.byte	0x24
	.zero		1


	//   ....[93]....
        /*0708*/ 	.word	0x00005f80
        /*070c*/ 	.word	0x0000003b
        /*0710*/ 	.word	0x000000a0
        /*0714*/ 	.short	0x010a
        /*0716*/ 	.byte	0xff
	.zero		1


	//   ....[94]....
        /*0718*/ 	.word	0x00006130
        /*071c*/ 	.word	0x000000ff
        /*0720*/ 	.word	0x00000030
        /*0724*/ 	.short	0x010a
        /*0726*/ 	.byte	0x24
	.zero		1


	//   ....[95]....
        /*0728*/ 	.word	0x00006260
        /*072c*/ 	.word	0x0000003b
        /*0730*/ 	.word	0x000000a0
        /*0734*/ 	.short	0x010a
        /*0736*/ 	.byte	0xff
	.zero		1


	//   ....[96]....
        /*0738*/ 	.word	0x00006e70
        /*073c*/ 	.word	0x00000000
        /*0740*/ 	.word	0x00000000
        /*0744*/ 	.short	0x0101
        /*0746*/ 	.byte	0xff
	.zero		1


	//   ....[97]....
        /*0748*/ 	.word	0x00006e80
        /*074c*/ 	.word	0x00000003
        /*0750*/ 	.word	0x00000030
        /*0754*/ 	.short	0x010a
        /*0756*/ 	.byte	0xff
	.zero		1


	//   ....[98]....
        /*0758*/ 	.word	0x00006f60
        /*075c*/ 	.word	0x00000003
        /*0760*/ 	.word	0x00000030
        /*0764*/ 	.short	0x010a
        /*0766*/ 	.byte	0xff
	.zero		1


	//   ....[99]....
        /*0768*/ 	.word	0x00007c90
        /*076c*/ 	.word	0x00000085
        /*0770*/ 	.word	0x00000000
        /*0774*/ 	.short	0x0101
        /*0776*/ 	.byte	0xff
	.zero		1


	//   ....[100]....
        /*0778*/ 	.word	0x00007cb0
        /*077c*/ 	.word	0x00000086
        /*0780*/ 	.word	0x00000030
        /*0784*/ 	.short	0x010a
        /*0786*/ 	.byte	0xff
	.zero		1


	//   ....[101]....
        /*0788*/ 	.word	0x00007d80
        /*078c*/ 	.word	0x00000086
        /*0790*/ 	.word	0x00000030
        /*0794*/ 	.short	0x010a
        /*0796*/ 	.byte	0xff
	.zero		1


	//   ....[102]....
        /*0798*/ 	.word	0x00008ab0
        /*079c*/ 	.word	0x00000085
        /*07a0*/ 	.word	0x00000000
        /*07a4*/ 	.short	0x0101
        /*07a6*/ 	.byte	0xff
	.zero		1


	//   ....[103]....
        /*07a8*/ 	.word	0x00008ad0
        /*07ac*/ 	.word	0x00000086
        /*07b0*/ 	.word	0x00000030
        /*07b4*/ 	.short	0x010a
        /*07b6*/ 	.byte	0xff
	.zero		1


	//   ....[104]....
        /*07b8*/ 	.word	0x00008bb0
        /*07bc*/ 	.word	0x00000086
        /*07c0*/ 	.word	0x00000030
        /*07c4*/ 	.short	0x010a
        /*07c6*/ 	.byte	0xff
	.zero		1


	//   ....[105]....
        /*07c8*/ 	.word	0x00009900
        /*07cc*/ 	.word	0x00000086
        /*07d0*/ 	.word	0x00000000
        /*07d4*/ 	.short	0x0101
        /*07d6*/ 	.byte	0xff
	.zero		1


	//   ....[106]....
        /*07d8*/ 	.word	0x00009920
        /*07dc*/ 	.word	0x00000087
        /*07e0*/ 	.word	0x00000030
        /*07e4*/ 	.short	0x010a
        /*07e6*/ 	.byte	0xff
	.zero		1


	//   ....[107]....
        /*07e8*/ 	.word	0x000099f0
        /*07ec*/ 	.word	0x00000087
        /*07f0*/ 	.word	0x00000030
        /*07f4*/ 	.short	0x010a
        /*07f6*/ 	.byte	0xff
	.zero		1


	//   ....[108]....
        /*07f8*/ 	.word	0x0000a790
        /*07fc*/ 	.word	0x0000003c
        /*0800*/ 	.word	0x00000000
        /*0804*/ 	.short	0x0101
        /*0806*/ 	.byte	0xff
	.zero		1


	//   ....[109]....
        /*0808*/ 	.word	0x0000a7b0
        /*080c*/ 	.word	0x00000033
        /*0810*/ 	.word	0x00000030
        /*0814*/ 	.short	0x010a
        /*0816*/ 	.byte	0xff
	.zero		1


	//   ....[110]....
        /*0818*/ 	.word	0x0000a880
        /*081c*/ 	.word	0x00000033
        /*0820*/ 	.word	0x00000030
        /*0824*/ 	.short	0x010a
        /*0826*/ 	.byte	0xff
	.zero		1


	//   ....[111]....
        /*0828*/ 	.word	0x0000b5f0
        /*082c*/ 	.word	0x00000033
        /*0830*/ 	.word	0x00000000
        /*0834*/ 	.short	0x0101
        /*0836*/ 	.byte	0xff
	.zero		1


	//   ....[112]....
        /*0838*/ 	.word	0x0000b610
        /*083c*/ 	.word	0x00000000
        /*0840*/ 	.word	0x00000030
        /*0844*/ 	.short	0x010a
        /*0846*/ 	.byte	0xff
	.zero		1


	//   ....[113]....
        /*0848*/ 	.word	0x0000b6e0
        /*084c*/ 	.word	0x00000000
        /*0850*/ 	.word	0x00000030
        /*0854*/ 	.short	0x010a
        /*0856*/ 	.byte	0xff
	.zero		1


	//   ....[114]....
        /*0858*/ 	.word	0x0000c450
        /*085c*/ 	.word	0x00000033
        /*0860*/ 	.word	0x00000000
        /*0864*/ 	.short	0x0101
        /*0866*/ 	.byte	0xff
	.zero		1


	//   ....[115]....
        /*0868*/ 	.word	0x0000c470
        /*086c*/ 	.word	0x00000000
        /*0870*/ 	.word	0x00000030
        /*0874*/ 	.short	0x010a
        /*0876*/ 	.byte	0xff
	.zero		1


	//   ....[116]....
        /*0878*/ 	.word	0x0000c540
        /*087c*/ 	.word	0x00000000
        /*0880*/ 	.word	0x00000030
        /*0884*/ 	.short	0x010a
        /*0886*/ 	.byte	0xff
	.zero		1


	//   ....[117]....
        /*0888*/ 	.word	0x0000c910
        /*088c*/ 	.word	0x000000ff
        /*0890*/ 	.word	0x00000000
        /*0894*/ 	.short	0x0101
        /*0896*/ 	.byte	0x05
	.zero		1


	//   ....[118]....
        /*0898*/ 	.word	0x0000d2c0
        /*089c*/ 	.word	0x00000000
        /*08a0*/ 	.word	0x00000000
        /*08a4*/ 	.short	0x0101
        /*08a6*/ 	.byte	0xff
	.zero		1


	//   ....[119]....
        /*08a8*/ 	.word	0x0000d530
        /*08ac*/ 	.word	0x000000ff
        /*08b0*/ 	.word	0x00000000
        /*08b4*/ 	.short	0x0101
        /*08b6*/ 	.byte	0x04
	.zero		1


	//   ....[120]....
        /*08b8*/ 	.word	0x0000d550
        /*08bc*/ 	.word	0x00000003
        /*08c0*/ 	.word	0x000000d0
        /*08c4*/ 	.short	0x010a
        /*08c6*/ 	.byte	0xff
	.zero		1


	//   ....[121]....
        /*08c8*/ 	.word	0x0000d5b0
        /*08cc*/ 	.word	0x00000002
        /*08d0*/ 	.word	0x00000018
        /*08d4*/ 	.short	0x010a
        /*08d6*/ 	.byte	0xff
	.zero		1


	//   ....[122]....
        /*08d8*/ 	.word	0x0000d610
        /*08dc*/ 	.word	0x00000002
        /*08e0*/ 	.word	0x00000018
        /*08e4*/ 	.short	0x010a
        /*08e6*/ 	.byte	0xff
	.zero		1


	//   ....[123]....
        /*08e8*/ 	.word	0x0000d660
        /*08ec*/ 	.word	0x00000002
        /*08f0*/ 	.word	0x00000080
        /*08f4*/ 	.short	0x010a
        /*08f6*/ 	.byte	0xff
	.zero		1


	//   ....[124]....
        /*08f8*/ 	.word	0x0000d6c0
        /*08fc*/ 	.word	0x00000000
        /*0900*/ 	.word	0x00000000
        /*0904*/ 	.short	0x010a
        /*0906*/ 	.byte	0xff
	.zero		1


	//   ....[125]....
        /*0908*/ 	.word	0x0000d720
        /*090c*/ 	.word	0x00000000
        /*0910*/ 	.word	0x00000000
        /*0914*/ 	.short	0x010a
        /*0916*/ 	.byte	0xff
	.zero		1


	//   ....[126]....
        /*0918*/ 	.word	0x0000d770
        /*091c*/ 	.word	0x00000000
        /*0920*/ 	.word	0x000000c0
        /*0924*/ 	.short	0x010a
        /*0926*/ 	.byte	0xff
	.zero		1


	//   ....[127]....
        /*0928*/ 	.word	0x0000d7d0
        /*092c*/ 	.word	0x00000000
        /*0930*/ 	.word	0x00000090
        /*0934*/ 	.short	0x010a
        /*0936*/ 	.byte	0xff
	.zero		1


	//   ....[128]....
        /*0938*/ 	.word	0x0000d820
        /*093c*/ 	.word	0x00000000
        /*0940*/ 	.word	0x00000080
        /*0944*/ 	.short	0x010a
        /*0946*/ 	.byte	0xff
	.zero		1


	//   ....[129]....
        /*0948*/ 	.word	0x0000d880
        /*094c*/ 	.word	0x00000000
        /*0950*/ 	.word	0x00000090
        /*0954*/ 	.short	0x010a
        /*0956*/ 	.byte	0xff
	.zero		1


	//   ....[130]....
        /*0958*/ 	.word	0x0000d8d0
        /*095c*/ 	.word	0x00000000
        /*0960*/ 	.word	0x00000080
        /*0964*/ 	.short	0x010a
        /*0966*/ 	.byte	0xff
	.zero		1


	//   ....[131]....
        /*0968*/ 	.word	0x0000d930
        /*096c*/ 	.word	0x00000003
        /*0970*/ 	.word	0x000000b0
        /*0974*/ 	.short	0x010a
        /*0976*/ 	.byte	0xff
	.zero		1


	//   ....[132]....
        /*0978*/ 	.word	0x0000d990
        /*097c*/ 	.word	0x00000000
        /*0980*/ 	.word	0x00000000
        /*0984*/ 	.short	0x010a
        /*0986*/ 	.byte	0xff
	.zero		1


	//   ....[133]....
        /*0988*/ 	.word	0x0000d9f0
        /*098c*/ 	.word	0x00000000
        /*0990*/ 	.word	0x00000000
        /*0994*/ 	.short	0x010a
        /*0996*/ 	.byte	0xff
	.zero		1


	//   ....[134]....
        /*0998*/ 	.word	0x0000da50
        /*099c*/ 	.word	0x00000000
        /*09a0*/ 	.word	0x00000000
        /*09a4*/ 	.short	0x010a
        /*09a6*/ 	.byte	0xff
	.zero		1


	//   ....[135]....
        /*09a8*/ 	.word	0x0000daa0
        /*09ac*/ 	.word	0x00000000
        /*09b0*/ 	.word	0x00000080
        /*09b4*/ 	.short	0x010a
        /*09b6*/ 	.byte	0xff
	.zero		1


	//   ....[136]....
        /*09b8*/ 	.word	0x0000db00
        /*09bc*/ 	.word	0x00000000
        /*09c0*/ 	.word	0x00000078
        /*09c4*/ 	.short	0x010a
        /*09c6*/ 	.byte	0xff
	.zero		1


	//   ....[137]....
        /*09c8*/ 	.word	0x0000db60
        /*09cc*/ 	.word	0x00000003
        /*09d0*/ 	.word	0x00000050
        /*09d4*/ 	.short	0x010a
        /*09d6*/ 	.byte	0xff
	.zero		1


	//   ....[138]....
        /*09d8*/ 	.word	0x0000dbc0
        /*09dc*/ 	.word	0x00000003
        /*09e0*/ 	.word	0x00000058
        /*09e4*/ 	.short	0x010a
        /*09e6*/ 	.byte	0xff
	.zero		1


	//   ....[139]....
        /*09e8*/ 	.word	0x0000dc20
        /*09ec*/ 	.word	0x00000003
        /*09f0*/ 	.word	0x00000060
        /*09f4*/ 	.short	0x010a
        /*09f6*/ 	.byte	0xff
	.zero		1


	//   ....[140]....
        /*09f8*/ 	.word	0x0000dc80
        /*09fc*/ 	.word	0x00000003
        /*0a00*/ 	.word	0x00000068
        /*0a04*/ 	.short	0x010a
        /*0a06*/ 	.byte	0xff
	.zero		1


	//   ....[141]....
        /*0a08*/ 	.word	0x0000dce0
        /*0a0c*/ 	.word	0x00000003
        /*0a10*/ 	.word	0x00000050
        /*0a14*/ 	.short	0x010a
        /*0a16*/ 	.byte	0xff
	.zero		1


	//   ....[142]....
        /*0a18*/ 	.word	0x0000dd40
        /*0a1c*/ 	.word	0x00000003
        /*0a20*/ 	.word	0x00000058
        /*0a24*/ 	.short	0x010a
        /*0a26*/ 	.byte	0xff
	.zero		1


	//   ....[143]....
        /*0a28*/ 	.word	0x0000dda0
        /*0a2c*/ 	.word	0x00000003
        /*0a30*/ 	.word	0x00000060
        /*0a34*/ 	.short	0x010a
        /*0a36*/ 	.byte	0xff
	.zero		1


	//   ....[144]....
        /*0a38*/ 	.word	0x0000de00
        /*0a3c*/ 	.word	0x00000003
        /*0a40*/ 	.word	0x00000068
        /*0a44*/ 	.short	0x010a
        /*0a46*/ 	.byte	0xff
	.zero		1


	//   ....[145]....
        /*0a48*/ 	.word	0x0000de60
        /*0a4c*/ 	.word	0x00000003
        /*0a50*/ 	.word	0x00000050
        /*0a54*/ 	.short	0x010a
        /*0a56*/ 	.byte	0xff
	.zero		1


	//   ....[146]....
        /*0a58*/ 	.word	0x0000dec0
        /*0a5c*/ 	.word	0x00000003
        /*0a60*/ 	.word	0x00000058
        /*0a64*/ 	.short	0x010a
        /*0a66*/ 	.byte	0xff
	.zero		1


	//   ....[147]....
        /*0a68*/ 	.word	0x0000df20
        /*0a6c*/ 	.word	0x00000003
        /*0a70*/ 	.word	0x00000060
        /*0a74*/ 	.short	0x010a
        /*0a76*/ 	.byte	0xff
	.zero		1


	//   ....[148]....
        /*0a78*/ 	.word	0x0000df70
        /*0a7c*/ 	.word	0x00000000
        /*0a80*/ 	.word	0x00000080
        /*0a84*/ 	.short	0x010a
        /*0a86*/ 	.byte	0xff
	.zero		1


	//   ....[149]....
        /*0a88*/ 	.word	0x0000dfd0
        /*0a8c*/ 	.word	0x00000002
        /*0a90*/ 	.word	0x00000030
        /*0a94*/ 	.short	0x010a
        /*0a96*/ 	.byte	0xff
	.zero		1


	//   ....[150]....
        /*0a98*/ 	.word	0x0000e020
        /*0a9c*/ 	.word	0x0000003b
        /*0aa0*/ 	.word	0x000000a0
        /*0aa4*/ 	.short	0x010a
        /*0aa6*/ 	.byte	0xff
	.zero		1


	//   ....[151]....
        /*0aa8*/ 	.word	0x0000e070
        /*0aac*/ 	.word	0x00000003
        /*0ab0*/ 	.word	0x00000030
        /*0ab4*/ 	.short	0x010a
        /*0ab6*/ 	.byte	0xff
	.zero		1


	//   ....[152]....
        /*0ab8*/ 	.word	0x0000e0c0
        /*0abc*/ 	.word	0x00000086
        /*0ac0*/ 	.word	0x00000030
        /*0ac4*/ 	.short	0x010a
        /*0ac6*/ 	.byte	0xff
	.zero		1


	//   ....[153]....
        /*0ac8*/ 	.word	0x0000e110
        /*0acc*/ 	.word	0x00000086
        /*0ad0*/ 	.word	0x00000030
        /*0ad4*/ 	.short	0x010a
        /*0ad6*/ 	.byte	0xff
	.zero		1


	//   ....[154]....
        /*0ad8*/ 	.word	0x0000e160
        /*0adc*/ 	.word	0x00000087
        /*0ae0*/ 	.word	0x00000030
        /*0ae4*/ 	.short	0x010a
        /*0ae6*/ 	.byte	0xff
	.zero		1


	//   ....[155]....
        /*0ae8*/ 	.word	0x0000e1b0
        /*0aec*/ 	.word	0x00000033
        /*0af0*/ 	.word	0x00000030
        /*0af4*/ 	.short	0x010a
        /*0af6*/ 	.byte	0xff
	.zero		1


	//   ....[156]....
        /*0af8*/ 	.word	0x0000e200
        /*0afc*/ 	.word	0x00000000
        /*0b00*/ 	.word	0x00000030
        /*0b04*/ 	.short	0x010a
        /*0b06*/ 	.byte	0xff
	.zero		1


	//   ....[157]....
        /*0b08*/ 	.word	0x0000e250
        /*0b0c*/ 	.word	0x00000000
        /*0b10*/ 	.word	0x00000030
        /*0b14*/ 	.short	0x010a
        /*0b16*/ 	.byte	0xff
	.zero		1


	//----- nvinfo : EIATTR_NUM_MBARRIERS
	.align		4
.L_47:
        /*0b18*/ 	.byte	0x03, 0x38
        /*0b1a*/ 	.short	0x001c


	//----- nvinfo : EIATTR_EXIT_INSTR_OFFSETS
	.align		4
        /*0b1c*/ 	.byte	0x04, 0x1c
        /*0b1e*/ 	.short	(.L_49 - .L_48)


	//   ....[0]....
.L_48:
        /*0b20*/ 	.word	0x00002640


	//   ....[1]....
        /*0b24*/ 	.word	0x00002b30


	//   ....[2]....
        /*0b28*/ 	.word	0x00002b90


	//   ....[3]....
        /*0b2c*/ 	.word	0x00003970


	//   ....[4]....
        /*0b30*/ 	.word	0x00004fc0


	//   ....[5]....
        /*0b34*/ 	.word	0x00005000


	//   ....[6]....
        /*0b38*/ 	.word	0x0000d420


	//   ....[7]....
        /*0b3c*/ 	.word	0x0000d4a0


	//   ....[8]....
        /*0b40*/ 	.word	0x0000d4d0


	//   ....[9]....
        /*0b44*/ 	.word	0x0000d540


	//----- nvinfo : EIATTR_MAX_THREADS
	.align		4
.L_49:
        /*0b48*/ 	.byte	0x04, 0x05
        /*0b4a*/ 	.short	(.L_51 - .L_50)
.L_50:
        /*0b4c*/ 	.word	0x00000100
        /*0b50*/ 	.word	0x00000001
        /*0b54*/ 	.word	0x00000001


	//----- nvinfo : EIATTR_CRS_STACK_SIZE
	.align		4
.L_51:
        /*0b58*/ 	.byte	0x04, 0x1e
        /*0b5a*/ 	.short	(.L_53 - .L_52)
.L_52:
        /*0b5c*/ 	.word	0x00000000


	//----- nvinfo : EIATTR_CBANK_PARAM_SIZE
	.align		4
.L_53:
        /*0b60*/ 	.byte	0x03, 0x19
        /*0b62*/ 	.short	0x0800


	//----- nvinfo : EIATTR_PARAM_CBANK
	.align		4
        /*0b64*/ 	.byte	0x04, 0x0a
        /*0b66*/ 	.short	(.L_55 - .L_54)
	.align		4
.L_54:
        /*0b68*/ 	.word	index@(.nv.constant0._ZN7cutlass13device_kernelINS_4gemm6kernel13GemmUniversalIN4cute5tupleIJiiiiEEENS1_10collective13CollectiveMmaINS1_35MainloopSm100TmaUmmaWarpSpecializedILi3ELi2ELi2ENS5_IJNS4_1CILi1EEESB_SB_EEEEENS5_IJNSA_ILi128EEENSA_ILi256EEENSA_ILi32EEEEEENS_10tfloat32_tENS5_IJSB_llEEESI_NS5_IJlSB_lEEENS4_8TiledMMAINS4_8MMA_AtomIJNS4_17SM100_MMA_TF32_SSISI_SI_fLi128ELi256ELNS4_4UMMA5MajorE1ELSP_0ELNSO_7ScaleInE0ELSQ_0EEEEEENS4_6LayoutISC_NS5_IJNSA_ILi0EEESU_SU_EEEEENS5_IJNS4_10UnderscoreESX_SX_EEEEENS4_13SM90_TMA_LOADENS4_14ComposedLayoutINS4_7SwizzleILi2ELi5ELi2EEENS4_18smem_ptr_flag_bitsILi32EEENST_INS5_IJSG_NSA_ILi4EEEEEENS5_IJSB_SG_EEEEEEEvNS4_8identityES10_NS11_INS12_ILi3ELi4ELi3EEES15_NST_INS5_IJNSA_ILi8EEESG_EEENS5_IJSG_SB_EEEEEEEvS1B_EENS_8epilogue10collective18CollectiveEpilogueINS1J_23Sm100TmaWarpSpecializedILi4ELi2ELi32ELb1ELb0EEEJSH_NS5_IJNST_ISE_SB_EENST_ISG_SB_EEEEESI_SK_SI_SK_NS1J_6fusion15FusionCallbacksIS1N_NS1R_17LinearCombinationISI_fSI_fLNS_15FloatRoundStyleE2EEESH_S1Q_JEEENS4_5SM1004TMEM4LOAD26SM100_TMEM_LOAD_32dp32b32xES10_S1H_NS4_39AutoVectorizingCopyWithAssumedAlignmentILi128EEENS4_14SM90_TMA_STOREES1H_S22_S22_EEEvvEEEEvNT_6ParamsE)
        /*0b6c*/ 	.short	0x0380
        /*0b6e*/ 	.short	0x0800


	//----- nvinfo : EIATTR_SW_WAR
	.align		4
.L_55:
        /*0b70*/ 	.byte	0x04, 0x36
        /*0b72*/ 	.short	(.L_57 - .L_56)
.L_56:
        /*0b74*/ 	.word	0x00000008
.L_57:


//--------------------- .nv.callgraph             --------------------------
	.section	.nv.callgraph,"",@"SHT_CUDA_CALLGRAPH"
	.align	4
	.sectionentsize	8
	.align		4
        /*0000*/ 	.word	0x00000000
	.align		4
        /*0004*/ 	.word	0xffffffff
	.align		4
        /*0008*/ 	.word	index@(_ZN7cutlass13device_kernelINS_4gemm6kernel13GemmUniversalIN4cute5tupleIJiiiiEEENS1_10collective13CollectiveMmaINS1_35MainloopSm100TmaUmmaWarpSpecializedILi3ELi2ELi2ENS5_IJNS4_1CILi1EEESB_SB_EEEEENS5_IJNSA_ILi128EEENSA_ILi256EEENSA_ILi32EEEEEENS_10tfloat32_tENS5_IJSB_llEEESI_NS5_IJlSB_lEEENS4_8TiledMMAINS4_8MMA_AtomIJNS4_17SM100_MMA_TF32_SSISI_SI_fLi128ELi256ELNS4_4UMMA5MajorE1ELSP_0ELNSO_7ScaleInE0ELSQ_0EEEEEENS4_6LayoutISC_NS5_IJNSA_ILi0EEESU_SU_EEEEENS5_IJNS4_10UnderscoreESX_SX_EEEEENS4_13SM90_TMA_LOADENS4_14ComposedLayoutINS4_7SwizzleILi2ELi5ELi2EEENS4_18smem_ptr_flag_bitsILi32EEENST_INS5_IJSG_NSA_ILi4EEEEEENS5_IJSB_SG_EEEEEEEvNS4_8identityES10_NS11_INS12_ILi3ELi4ELi3EEES15_NST_INS5_IJNSA_ILi8EEESG_EEENS5_IJSG_SB_EEEEEEEvS1B_EENS_8epilogue10collective18CollectiveEpilogueINS1J_23Sm100TmaWarpSpecializedILi4ELi2ELi32ELb1ELb0EEEJSH_NS5_IJNST_ISE_SB_EENST_ISG_SB_EEEEESI_SK_SI_SK_NS1J_6fusion15FusionCallbacksIS1N_NS1R_17LinearCombinationISI_fSI_fLNS_15FloatRoundStyleE2EEESH_S1Q_JEEENS4_5SM1004TMEM4LOAD26SM100_TMEM_LOAD_32dp32b32xES10_S1H_NS4_39AutoVectorizingCopyWithAssumedAlignmentILi128EEENS4_14SM90_TMA_STOREES1H_S22_S22_EEEvvEEEEvNT_6ParamsE)
	.align		4
        /*000c*/ 	.word	index@(__assertfail)
	.align		4
        /*0010*/ 	.word	0x00000000
	.align		4
        /*0014*/ 	.word	0xfffffffe
	.align		4
        /*0018*/ 	.word	0x00000000
	.align		4
        /*001c*/ 	.word	0xfffffffd
	.align		4
        /*0020*/ 	.word	0x00000000
	.align		4
        /*0024*/ 	.word	0xfffffffc


//--------------------- .nv.constant4             --------------------------
	.section	.nv.constant4,"a",@progbits
	.align	8
	.align		8
.nv.constant4:
        /*0000*/ 	.dword	__assertfail
	.align		8
        /*0008*/ 	.dword	__unnamed_1
	.align		8
        /*0010*/ 	.dword	__unnamed_2
	.align		8
        /*0018*/ 	.dword	_ZN40_INTERNAL_0967f081_4_k_cu_55bfd5fa_418104cuda3std3__45__cpo5beginE
	.align		8
        /*0020*/ 	.dword	_ZN40_INTERNAL_0967f081_4_k_cu_55bfd5fa_418104cuda3std3__45__cpo3endE
	.align		8
        /*0028*/ 	.dword	_ZN40_INTERNAL_0967f081_4_k_cu_55bfd5fa_418104cuda3std3__45__cpo6cbeginE
	.align		8
        /*0030*/ 	.dword	_ZN40_INTERNAL_0967f081_4_k_cu_55bfd5fa_418104cuda3std3__45__cpo4cendE
	.align		8
        /*0038*/ 	.dword	_ZN40_INTERNAL_0967f081_4_k_cu_55bfd5fa_418104cuda3std3__442_GLOBAL__N__0967f081_4_k_cu_55bfd5fa_418106ignoreE
	.align		8
        /*0040*/ 	.dword	_ZN40_INTERNAL_0967f081_4_k_cu_55bfd5fa_418104cuda3std3__419piecewise_constructE
	.align		8
        /*0048*/ 	.dword	_ZN40_INTERNAL_0967f081_4_k_cu_55bfd5fa_418104cuda3std3__48in_placeE
	.align		8
        /*0050*/ 	.dword	_ZN40_INTERNAL_0967f081_4_k_cu_55bfd5fa_418104cuda3std6ranges3__45__cpo4swapE
	.align		8
        /*0058*/ 	.dword	_ZN40_INTERNAL_0967f081_4_k_cu_55bfd5fa_418104cuda3std6ranges3__45__cpo9iter_moveE
	.align		8
        /*0060*/ 	.dword	_ZN40_INTERNAL_0967f081_4_k_cu_55bfd5fa_418104cute7productE
	.align		8
        /*0068*/ 	.dword	_ZN40_INTERNAL_0967f081_4_k_cu_55bfd5fa_418104cute1_E
	.align		8
        /*0070*/ 	.dword	$str$25
	.align		8
        /*0078*/ 	.dword	$str$26
	.align		8
        /*0080*/ 	.dword	$str$27
	.align		8
        /*0088*/ 	.dword	$str$28


//--------------------- .text._ZN7cutlass13device_kernelINS_4gemm6kernel13GemmUniversalIN4cute5tupleIJiiiiEEENS1_10collective13CollectiveMmaINS1_35MainloopSm100TmaUmmaWarpSpecializedILi3ELi2ELi2ENS5_IJNS4_1CILi1EEESB_SB_EEEEENS5_IJNSA_ILi128EEENSA_ILi256EEENSA_ILi32EEEEEENS_10tfloat32_tENS5_IJSB_llEEESI_NS5_IJlSB_lEEENS4_8TiledMMAINS4_8MMA_AtomIJNS4_17SM100_MMA_TF32_SSISI_SI_fLi128ELi256ELNS4_4UMMA5MajorE1ELSP_0ELNSO_7ScaleInE0ELSQ_0EEEEEENS4_6LayoutISC_NS5_IJNSA_ILi0EEESU_SU_EEEEENS5_IJNS4_10UnderscoreESX_SX_EEEEENS4_13SM90_TMA_LOADENS4_14ComposedLayoutINS4_7SwizzleILi2ELi5ELi2EEENS4_18smem_ptr_flag_bitsILi32EEENST_INS5_IJSG_NSA_ILi4EEEEEENS5_IJSB_SG_EEEEEEEvNS4_8identityES10_NS11_INS12_ILi3ELi4ELi3EEES15_NST_INS5_IJNSA_ILi8EEESG_EEENS5_IJSG_SB_EEEEEEEvS1B_EENS_8epilogue10collective18CollectiveEpilogueINS1J_23Sm100TmaWarpSpecializedILi4ELi2ELi32ELb1ELb0EEEJSH_NS5_IJNST_ISE_SB_EENST_ISG_SB_EEEEESI_SK_SI_SK_NS1J_6fusion15FusionCallbacksIS1N_NS1R_17LinearCombinationISI_fSI_fLNS_15FloatRoundStyleE2EEESH_S1Q_JEEENS4_5SM1004TMEM4LOAD26SM100_TMEM_LOAD_32dp32b32xES10_S1H_NS4_39AutoVectorizingCopyWithAssumedAlignmentILi128EEENS4_14SM90_TMA_STOREES1H_S22_S22_EEEvvEEEEvNT_6ParamsE --------------------------
	.section	.text._ZN7cutlass13device_kernelINS_4gemm6kernel13GemmUniversalIN4cute5tupleIJiiiiEEENS1_10collective13CollectiveMmaINS1_35MainloopSm100TmaUmmaWarpSpecializedILi3ELi2ELi2ENS5_IJNS4_1CILi1EEESB_SB_EEEEENS5_IJNSA_ILi128EEENSA_ILi256EEENSA_ILi32EEEEEENS_10tfloat32_tENS5_IJSB_llEEESI_NS5_IJlSB_lEEENS4_8TiledMMAINS4_8MMA_AtomIJNS4_17SM100_MMA_TF32_SSISI_SI_fLi128ELi256ELNS4_4UMMA5MajorE1ELSP_0ELNSO_7ScaleInE0ELSQ_0EEEEEENS4_6LayoutISC_NS5_IJNSA_ILi0EEESU_SU_EEEEENS5_IJNS4_10UnderscoreESX_SX_EEEEENS4_13SM90_TMA_LOADENS4_14ComposedLayoutINS4_7SwizzleILi2ELi5ELi2EEENS4_18smem_ptr_flag_bitsILi32EEENST_INS5_IJSG_NSA_ILi4EEEEEENS5_IJSB_SG_EEEEEEEvNS4_8identityES10_NS11_INS12_ILi3ELi4ELi3EEES15_NST_INS5_IJNSA_ILi8EEESG_EEENS5_IJSG_SB_EEEEEEEvS1B_EENS_8epilogue10collective18CollectiveEpilogueINS1J_23Sm100TmaWarpSpecializedILi4ELi2ELi32ELb1ELb0EEEJSH_NS5_IJNST_ISE_SB_EENST_ISG_SB_EEEEESI_SK_SI_SK_NS1J_6fusion15FusionCallbacksIS1N_NS1R_17LinearCombinationISI_fSI_fLNS_15FloatRoundStyleE2EEESH_S1Q_JEEENS4_5SM1004TMEM4LOAD26SM100_TMEM_LOAD_32dp32b32xES10_S1H_NS4_39AutoVectorizingCopyWithAssumedAlignmentILi128EEENS4_14SM90_TMA_STOREES1H_S22_S22_EEEvvEEEEvNT_6ParamsE,"ax",@progbits
	.align	128
.text._ZN7cutlass13device_kernelINS_4gemm6kernel13GemmUniversalIN4cute5tupleIJiiiiEEENS1_10collective13CollectiveMmaINS1_35MainloopSm100TmaUmmaWarpSpecializedILi3ELi2ELi2ENS5_IJNS4_1CILi1EEESB_SB_EEEEENS5_IJNSA_ILi128EEENSA_ILi256EEENSA_ILi32EEEEEENS_10tfloat32_tENS5_IJSB_llEEESI_NS5_IJlSB_lEEENS4_8TiledMMAINS4_8MMA_AtomIJNS4_17SM100_MMA_TF32_SSISI_SI_fLi128ELi256ELNS4_4UMMA5MajorE1ELSP_0ELNSO_7ScaleInE0ELSQ_0EEEEEENS4_6LayoutISC_NS5_IJNSA_ILi0EEESU_SU_EEEEENS5_IJNS4_10UnderscoreESX_SX_EEEEENS4_13SM90_TMA_LOADENS4_14ComposedLayoutINS4_7SwizzleILi2ELi5ELi2EEENS4_18smem_ptr_flag_bitsILi32EEENST_INS5_IJSG_NSA_ILi4EEEEEENS5_IJSB_SG_EEEEEEEvNS4_8identityES10_NS11_INS12_ILi3ELi4ELi3EEES15_NST_INS5_IJNSA_ILi8EEESG_EEENS5_IJSG_SB_EEEEEEEvS1B_EENS_8epilogue10collective18CollectiveEpilogueINS1J_23Sm100TmaWarpSpecializedILi4ELi2ELi32ELb1ELb0EEEJSH_NS5_IJNST_ISE_SB_EENST_ISG_SB_EEEEESI_SK_SI_SK_NS1J_6fusion15FusionCallbacksIS1N_NS1R_17LinearCombinationISI_fSI_fLNS_15FloatRoundStyleE2EEESH_S1Q_JEEENS4_5SM1004TMEM4LOAD26SM100_TMEM_LOAD_32dp32b32xES10_S1H_NS4_39AutoVectorizingCopyWithAssumedAlignmentILi128EEENS4_14SM90_TMA_STOREES1H_S22_S22_EEEvvEEEEvNT_6ParamsE:
        .type           _ZN7cutlass13device_kernelINS_4gemm6kernel13GemmUniversalIN4cute5tupleIJiiiiEEENS1_10collective13CollectiveMmaINS1_35MainloopSm100TmaUmmaWarpSpecializedILi3ELi2ELi2ENS5_IJNS4_1CILi1EEESB_SB_EEEEENS5_IJNSA_ILi128EEENSA_ILi256EEENSA_ILi32EEEEEENS_10tfloat32_tENS5_IJSB_llEEESI_NS5_IJlSB_lEEENS4_8TiledMMAINS4_8MMA_AtomIJNS4_17SM100_MMA_TF32_SSISI_SI_fLi128ELi256ELNS4_4UMMA5MajorE1ELSP_0ELNSO_7ScaleInE0ELSQ_0EEEEEENS4_6LayoutISC_NS5_IJNSA_ILi0EEESU_SU_EEEEENS5_IJNS4_10UnderscoreESX_SX_EEEEENS4_13SM90_TMA_LOADENS4_14ComposedLayoutINS4_7SwizzleILi2ELi5ELi2EEENS4_18smem_ptr_flag_bitsILi32EEENST_INS5_IJSG_NSA_ILi4EEEEEENS5_IJSB_SG_EEEEEEEvNS4_8identityES10_NS11_INS12_ILi3ELi4ELi3EEES15_NST_INS5_IJNSA_ILi8EEESG_EEENS5_IJSG_SB_EEEEEEEvS1B_EENS_8epilogue10collective18CollectiveEpilogueINS1J_23Sm100TmaWarpSpecializedILi4ELi2ELi32ELb1ELb0EEEJSH_NS5_IJNST_ISE_SB_EENST_ISG_SB_EEEEESI_SK_SI_SK_NS1J_6fusion15FusionCallbacksIS1N_NS1R_17LinearCombinationISI_fSI_fLNS_15FloatRoundStyleE2EEESH_S1Q_JEEENS4_5SM1004TMEM4LOAD26SM100_TMEM_LOAD_32dp32b32xES10_S1H_NS4_39AutoVectorizingCopyWithAssumedAlignmentILi128EEENS4_14SM90_TMA_STOREES1H_S22_S22_EEEvvEEEEvNT_6ParamsE,@function
        .size           _ZN7cutlass13device_kernelINS_4gemm6kernel13GemmUniversalIN4cute5tupleIJiiiiEEENS1_10collective13CollectiveMmaINS1_35MainloopSm100TmaUmmaWarpSpecializedILi3ELi2ELi2ENS5_IJNS4_1CILi1EEESB_SB_EEEEENS5_IJNSA_ILi128EEENSA_ILi256EEENSA_ILi32EEEEEENS_10tfloat32_tENS5_IJSB_llEEESI_NS5_IJlSB_lEEENS4_8TiledMMAINS4_8MMA_AtomIJNS4_17SM100_MMA_TF32_SSISI_SI_fLi128ELi256ELNS4_4UMMA5MajorE1ELSP_0ELNSO_7ScaleInE0ELSQ_0EEEEEENS4_6LayoutISC_NS5_IJNSA_ILi0EEESU_SU_EEEEENS5_IJNS4_10UnderscoreESX_SX_EEEEENS4_13SM90_TMA_LOADENS4_14ComposedLayoutINS4_7SwizzleILi2ELi5ELi2EEENS4_18smem_ptr_flag_bitsILi32EEENST_INS5_IJSG_NSA_ILi4EEEEEENS5_IJSB_SG_EEEEEEEvNS4_8identityES10_NS11_INS12_ILi3ELi4ELi3EEES15_NST_INS5_IJNSA_ILi8EEESG_EEENS5_IJSG_SB_EEEEEEEvS1B_EENS_8epilogue10collective18CollectiveEpilogueINS1J_23Sm100TmaWarpSpecializedILi4ELi2ELi32ELb1ELb0EEEJSH_NS5_IJNST_ISE_SB_EENST_ISG_SB_EEEEESI_SK_SI_SK_NS1J_6fusion15FusionCallbacksIS1N_NS1R_17LinearCombinationISI_fSI_fLNS_15FloatRoundStyleE2EEESH_S1Q_JEEENS4_5SM1004TMEM4LOAD26SM100_TMEM_LOAD_32dp32b32xES10_S1H_NS4_39AutoVectorizingCopyWithAssumedAlignmentILi128EEENS4_14SM90_TMA_STOREES1H_S22_S22_EEEvvEEEEvNT_6ParamsE,(.L_x_211 - _ZN7cutlass13device_kernelINS_4gemm6kernel13GemmUniversalIN4cute5tupleIJiiiiEEENS1_10collective13CollectiveMmaINS1_35MainloopSm100TmaUmmaWarpSpecializedILi3ELi2ELi2ENS5_IJNS4_1CILi1EEESB_SB_EEEEENS5_IJNSA_ILi128EEENSA_ILi256EEENSA_ILi32EEEEEENS_10tfloat32_tENS5_IJSB_llEEESI_NS5_IJlSB_lEEENS4_8TiledMMAINS4_8MMA_AtomIJNS4_17SM100_MMA_TF32_SSISI_SI_fLi128ELi256ELNS4_4UMMA5MajorE1ELSP_0ELNSO_7ScaleInE0ELSQ_0EEEEEENS4_6LayoutISC_NS5_IJNSA_ILi0EEESU_SU_EEEEENS5_IJNS4_10UnderscoreESX_SX_EEEEENS4_13SM90_TMA_LOADENS4_14ComposedLayoutINS4_7SwizzleILi2ELi5ELi2EEENS4_18smem_ptr_flag_bitsILi32EEENST_INS5_IJSG_NSA_ILi4EEEEEENS5_IJSB_SG_EEEEEEEvNS4_8identityES10_NS11_INS12_ILi3ELi4ELi3EEES15_NST_INS5_IJNSA_ILi8EEESG_EEENS5_IJSG_SB_EEEEEEEvS1B_EENS_8epilogue10collective18CollectiveEpilogueINS1J_23Sm100TmaWarpSpecializedILi4ELi2ELi32ELb1ELb0EEEJSH_NS5_IJNST_ISE_SB_EENST_ISG_SB_EEEEESI_SK_SI_SK_NS1J_6fusion15FusionCallbacksIS1N_NS1R_17LinearCombinationISI_fSI_fLNS_15FloatRoundStyleE2EEESH_S1Q_JEEENS4_5SM1004TMEM4LOAD26SM100_TMEM_LOAD_32dp32b32xES10_S1H_NS4_39AutoVectorizingCopyWithAssumedAlignmentILi128EEENS4_14SM90_TMA_STOREES1H_S22_S22_EEEvvEEEEvNT_6ParamsE)
        .other          _ZN7cutlass13device_kernelINS_4gemm6kernel13GemmUniversalIN4cute5tupleIJiiiiEEENS1_10collective13CollectiveMmaINS1_35MainloopSm100TmaUmmaWarpSpecializedILi3ELi2ELi2ENS5_IJNS4_1CILi1EEESB_SB_EEEEENS5_IJNSA_ILi128EEENSA_ILi256EEENSA_ILi32EEEEEENS_10tfloat32_tENS5_IJSB_llEEESI_NS5_IJlSB_lEEENS4_8TiledMMAINS4_8MMA_AtomIJNS4_17SM100_MMA_TF32_SSISI_SI_fLi128ELi256ELNS4_4UMMA5MajorE1ELSP_0ELNSO_7ScaleInE0ELSQ_0EEEEEENS4_6LayoutISC_NS5_IJNSA_ILi0EEESU_SU_EEEEENS5_IJNS4_10UnderscoreESX_SX_EEEEENS4_13SM90_TMA_LOADENS4_14ComposedLayoutINS4_7SwizzleILi2ELi5ELi2EEENS4_18smem_ptr_flag_bitsILi32EEENST_INS5_IJSG_NSA_ILi4EEEEEENS5_IJSB_SG_EEEEEEEvNS4_8identityES10_NS11_INS12_ILi3ELi4ELi3EEES15_NST_INS5_IJNSA_ILi8EEESG_EEENS5_IJSG_SB_EEEEEEEvS1B_EENS_8epilogue10collective18CollectiveEpilogueINS1J_23Sm100TmaWarpSpecializedILi4ELi2ELi32ELb1ELb0EEEJSH_NS5_IJNST_ISE_SB_EENST_ISG_SB_EEEEESI_SK_SI_SK_NS1J_6fusion15FusionCallbacksIS1N_NS1R_17LinearCombinationISI_fSI_fLNS_15FloatRoundStyleE2EEESH_S1Q_JEEENS4_5SM1004TMEM4LOAD26SM100_TMEM_LOAD_32dp32b32xES10_S1H_NS4_39AutoVectorizingCopyWithAssumedAlignmentILi128EEENS4_14SM90_TMA_STOREES1H_S22_S22_EEEvvEEEEvNT_6ParamsE,@"STO_CUDA_ENTRY STV_DEFAULT"
_ZN7cutlass13device_kernelINS_4gemm6kernel13GemmUniversalIN4cute5tupleIJiiiiEEENS1_10collective13CollectiveMmaINS1_35MainloopSm100TmaUmmaWarpSpecializedILi3ELi2ELi2ENS5_IJNS4_1CILi1EEESB_SB_EEEEENS5_IJNSA_ILi128EEENSA_ILi256EEENSA_ILi32EEEEEENS_10tfloat32_tENS5_IJSB_llEEESI_NS5_IJlSB_lEEENS4_8TiledMMAINS4_8MMA_AtomIJNS4_17SM100_MMA_TF32_SSISI_SI_fLi128ELi256ELNS4_4UMMA5MajorE1ELSP_0ELNSO_7ScaleInE0ELSQ_0EEEEEENS4_6LayoutISC_NS5_IJNSA_ILi0EEESU_SU_EEEEENS5_IJNS4_10UnderscoreESX_SX_EEEEENS4_13SM90_TMA_LOADENS4_14ComposedLayoutINS4_7SwizzleILi2ELi5ELi2EEENS4_18smem_ptr_flag_bitsILi32EEENST_INS5_IJSG_NSA_ILi4EEEEEENS5_IJSB_SG_EEEEEEEvNS4_8identityES10_NS11_INS12_ILi3ELi4ELi3EEES15_NST_INS5_IJNSA_ILi8EEESG_EEENS5_IJSG_SB_EEEEEEEvS1B_EENS_8epilogue10collective18CollectiveEpilogueINS1J_23Sm100TmaWarpSpecializedILi4ELi2ELi32ELb1ELb0EEEJSH_NS5_IJNST_ISE_SB_EENST_ISG_SB_EEEEESI_SK_SI_SK_NS1J_6fusion15FusionCallbacksIS1N_NS1R_17LinearCombinationISI_fSI_fLNS_15FloatRoundStyleE2EEESH_S1Q_JEEENS4_5SM1004TMEM4LOAD26SM100_TMEM_LOAD_32dp32b32xES10_S1H_NS4_39AutoVectorizingCopyWithAssumedAlignmentILi128EEENS4_14SM90_TMA_STOREES1H_S22_S22_EEEvvEEEEvNT_6ParamsE:
[----:B------:R-:W1:Y:S01]  /*0000*/  LDC R1, c[0x0][0x37c] ;  /* 0x0000df00ff017b82 */ /* 0x000e620000000800 */
[----:B------:R-:W2:Y:S01]  /*0010*/  S2R R117, SR_TID.X ;  /* 0x0000000000757919 */ /* 0x000ea20000002100 */
[----:B------:R-:W3:Y:S01]  /*0020*/  LDCU.64 UR4, c[0x0][0x890] ;  /* 0x00011200ff0477ac */ /* 0x000ee20008000a00 */
[----:B------:R-:W-:Y:S02]  /*0030*/  PRMT R103, RZ, 0x7610, R103 ;  /* 0x00007610ff677816 */ /* 0x000fe40000000067 */
[----:B------:R-:W-:Y:S01]  /*0040*/  ELECT P5, URZ, PT ;  /* 0x0000000000ff782f */ /* 0x000fe200038a0000 */
[----:B------:R-:W4:Y:S01]  /*0050*/  LDCU.64 UR48, c[0x0][0x358] ;  /* 0x00006b00ff3077ac */ /* 0x000f220008000a00 */
[----:B---3--:R-:W-:-:S04]  /*0060*/  UISETP.NE.U32.AND UP0, UPT, UR4, URZ, UPT ;  /* 0x000000ff0400728c */ /* 0x008fc8000bf05070 */
[----:B------:R-:W-:Y:S01]  /*0070*/  UISETP.NE.AND.EX UP0, UPT, UR5, URZ, UPT, UP0 ;  /* 0x000000ff0500728c */ /* 0x000fe2000bf05300 */
[----:B--2---:R-:W-:-:S05]  /*0080*/  SHF.R.U32.HI R110, RZ, 0x5, R117 ;  /* 0x00000005ff6e7819 */ /* 0x004fca0000011675 */
[----:B------:R-:W2:Y:S02]  /*0090*/  SHFL.IDX PT, R0, R110, RZ, 0x1f ;  /* 0x00001fff6e007589 */ /* 0x000ea400000e0000 */
[----:B--2---:R-:W-:Y:S01]  /*00a0*/  R2UR UR8, R0 ;  /* 0x00000000000872ca */ /* 0x004fe200000e0000 */
[----:B-1--4-:R-:W-:-:S14]  /*00b0*/  BRA.U UP0, `(.L_x_0) ;  /* 0x00000001002c7547 */ /* 0x012fdc000b800000 */
[----:B------:R-:W1:Y:S02]  /*00c0*/  LDCU.64 UR6, c[0x0][0x888] ;  /* 0x00011100ff0677ac */ /* 0x000e640008000a00 */
[----:B-1----:R-:W-:-:S04]  /*00d0*/  UISETP.NE.U32.AND UP0, UPT, UR6, URZ, UPT ;  /* 0x000000ff0600728c */ /* 0x002fc8000bf05070 */
[----:B------:R-:W-:-:S09]  /*00e0*/  UISETP.NE.AND.EX UP0, UPT, UR7, URZ, UPT, UP0 ;  /* 0x000000ff0700728c */ /* 0x000fd2000bf05300 */
[----:B------:R-:W-:Y:S05]  /*00f0*/  BRA.U !UP0, `(.L_x_1) ;  /* 0x0000000108107547 */ /* 0x000fea000b800000 */
[----:B------:R-:W1:Y:S02]  /*0100*/  LDC.64 R2, c[0x0][0x888] ;  /* 0x00022200ff027b82 */ /* 0x000e640000000a00 */
[----:B-1----:R1:W5:Y:S01]  /*0110*/  LDG.E R49, desc[UR48][R2.64] ;  /* 0x0000003002317981 */ /* 0x002362000c1e1900 */
[----:B------:R-:W-:Y:S01]  /*0120*/  HFMA2 R103, -RZ, RZ, 0, 5.9604644775390625e-08 ;  /* 0x00000001ff677431 */ /* 0x000fe200000001ff */
[----:B------:R-:W-:Y:S05]  /*0130*/  BRA `(.L_x_0) ;  /* 0x00000000000c7947 */ /* 0x000fea0003800000 */
.L_x_1:
[----:B------:R-:W1:Y:S01]  /*0140*/  LDCU UR6, c[0x0][0x880] ;  /* 0x00011000ff0677ac */ /* 0x000e620008000800 */
[----:B------:R-:W-:Y:S01]  /*0150*/  HFMA2 R103, -RZ, RZ, 0, 5.9604644775390625e-08 ;  /* 0x00000001ff677431 */ /* 0x000fe200000001ff */
[----:B-1----:R-:W-:-:S07]  /*0160*/  MOV R49, UR6 ;  /* 0x0000000600317c02 */ /* 0x002fce0008000f00 */
.L_x_0:
[----:B------:R-:W2:Y:S02]  /*0170*/  LDCU.64 UR6, c[0x0][0x8b0] ;  /* 0x00011600ff0677ac */ /* 0x000ea40008000a00 */
[----:B--2---:R-:W-:-:S04]  /*0180*/  UISETP.NE.U32.AND UP0, UPT, UR6, URZ, UPT ;  /* 0x000000ff0600728c */ /* 0x004fc8000bf05070 */
[----:B------:R-:W-:-:S09]  /*0190*/  UISETP.NE.AND.EX UP0, UPT, UR7, URZ, UPT, UP0 ;  /* 0x000000ff0700728c */ /* 0x000fd2000bf05300 */
[----:B------:R-:W-:Y:S05]  /*01a0*/  BRA.U UP0, `(.L_x_2) ;  /* 0x0000000100247547 */ /* 0x000fea000b800000 */
[----:B------:R-:W2:Y:S02]  /*01b0*/  LDCU.64 UR6, c[0x0][0x8a8] ;  /* 0x00011500ff0677ac */ /* 0x000ea40008000a00 */
[----:B--2---:R-:W-:-:S04]  /*01c0*/  UISETP.NE.U32.AND UP0, UPT, UR6, URZ, UPT ;  /* 0x000000ff0600728c */ /* 0x004fc8000bf05070 */
[----:B------:R-:W-:-:S09]  /*01d0*/  UISETP.NE.AND.EX UP0, UPT, UR7, URZ, UPT, UP0 ;  /* 0x000000ff0700728c */ /* 0x000fd2000bf05300 */
[----:B------:R-:W-:Y:S05]  /*01e0*/  BRA.U !UP0, `(.L_x_3) ;  /* 0x00000001080c7547 */ /* 0x000fea000b800000 */
[----:B------:R-:W2:Y:S02]  /*01f0*/  LDC.64 R46, c[0x0][0x8a8] ;  /* 0x00022a00ff2e7b82 */ /* 0x000ea40000000a00 */
[----:B--2---:R2:W5:Y:S01]  /*0200*/  LDG.E R46, desc[UR48][R46.64] ;  /* 0x000000302e2e7981 */ /* 0x004562000c1e1900 */
[----:B------:R-:W-:Y:S05]  /*0210*/  BRA `(.L_x_2) ;  /* 0x0000000000087947 */ /* 0x000fea0003800000 */
.L_x_3:
[----:B------:R-:W2:Y:S02]  /*0220*/  LDCU UR6, c[0x0][0x8a0] ;  /* 0x00011400ff0677ac */ /* 0x000ea40008000800 */
[----:B--2---:R-:W-:Y:S02]  /*0230*/  MOV R46, UR6 ;  /* 0x00000006002e7c02 */ /* 0x004fe40008000f00 */
.L_x_2:
[----:B------:R-:W-:Y:S01]  /*0240*/  IMAD.U32 R0, RZ, RZ, UR8 ;  /* 0x00000008ff007e24 */ /* 0x000fe2000f8e00ff */
[----:B------:R-:W-:Y:S04]  /*0250*/  BSSY.RECONVERGENT B0, `(.L_x_4) ;  /* 0x000000c000007945 */ /* 0x000fe80003800200 */
[C---:B------:R-:W-:Y:S02]  /*0260*/  ISETP.NE.OR P1, PT, R0.reuse, 0x1, !P5 ;  /* 0x000000010000780c */ /* 0x040fe40006f25670 */
[----:B------:R-:W-:-:S11]  /*0270*/  ISETP.NE.OR P0, PT, R0, 0x3, !P5 ;  /* 0x000000030000780c */ /* 0x000fd60006f05670 */
[----:B------:R-:W-:Y:S05]  /*0280*/  @P1 BRA `(.L_x_5) ;  /* 0x0000000000201947 */ /* 0x000fea0003800000 */
[----:B------:R-:W3:Y:S02]  /*0290*/  LDCU.64 UR6, c[0x0][0x348] ;  /* 0x00006900ff0677ac */ /* 0x000ee40008000a00 */
[----:B---3--:R-:W-:Y:S02]  /*02a0*/  UIADD3 UR10, UP1, UPT, UR6, 0x80, URZ ;  /* 0x00000080060a7890 */ /* 0x008fe4000ff3e0ff */
[----:B------:R-:W-:Y:S02]  /*02b0*/  UIADD3 UR6, UP0, UPT, UR6, 0x180, URZ ;  /* 0x0000018006067890 */ /* 0x000fe4000ff1e0ff */
[----:B------:R-:W-:Y:S02]  /*02c0*/  UIADD3.X UR11, UPT, UPT, URZ, UR7, URZ, UP1, !UPT ;  /* 0x00000007ff0b7290 */ /* 0x000fe40008ffe4ff */
[----:B------:R-:W-:-:S07]  /*02d0*/  UIADD3.X UR7, UPT, UPT, URZ, UR7, URZ, UP0, !UPT ;  /* 0x00000007ff077290 */ /* 0x000fce00087fe4ff */
[----:B------:R3:W-:Y:S02]  /*02e0*/  UTMACCTL.PF [UR10] ;  /* 0x000000000a0079b9 */ /* 0x0007e40008040000 */
[----:B------:R3:W-:Y:S02]  /*02f0*/  UTMACCTL.PF [UR6] ;  /* 0x00000000060079b9 */ /* 0x0007e40008040000 */
[----:B---3--:R-:W-:Y:S01]  /*0300*/  NOP ;  /* 0x0000000000007918 */ /* 0x008fe20000000000 */
.L_x_5:
[----:B------:R-:W-:Y:S05]  /*0310*/  BSYNC.RECONVERGENT B0 ;  /* 0x0000000000007941 */ /* 0x000fea0003800200 */
.L_x_4:
[----:B------:R-:W-:Y:S04]  /*0320*/  BSSY.RECONVERGENT B0, `(.L_x_6) ;  /* 0x000000a000007945 */ /* 0x000fe80003800200 */
        /* <DEDUP_REMOVED lines=9> */
.L_x_7:
[----:B------:R-:W-:Y:S05]  /*03c0*/  BSYNC.RECONVERGENT B0 ;  /* 0x0000000000007941 */ /* 0x000fea0003800200 */
.L_x_6:
[----:B------:R-:W3:Y:S01]  /*03d0*/  LDCU.64 UR6, c[0x0][0x888] ;  /* 0x00011100ff0677ac */ /* 0x000ee20008000a00 */
[----:B------:R-:W-:Y:S02]  /*03e0*/  UISETP.EQ.U32.AND UP1, UPT, UR4, URZ, UPT ;  /* 0x000000ff0400728c */ /* 0x000fe4000bf22070 */
[----:B------:R-:W-:Y:S02]  /*03f0*/  UPLOP3.LUT UP2, UPT, UPT, UPT, UPT, 0x80, 0x8 ;  /* 0x000000000008789c */ /* 0x000fe40003f4f070 */
[----:B---3--:R-:W-:-:S04]  /*0400*/  UISETP.NE.U32.AND UP0, UPT, UR6, URZ, UPT ;  /* 0x000000ff0600728c */ /* 0x008fc8000bf05070 */
[----:B------:R-:W-:-:S04]  /*0410*/  UISETP.NE.AND.EX UP0, UPT, UR7, URZ, UPT, UP0 ;  /* 0x000000ff0700728c */ /* 0x000fc8000bf05300 */
[----:B------:R-:W-:-:S04]  /*0420*/  UISETP.EQ.OR.EX UP3, UPT, UR5, URZ, !UP0, UP1 ;  /* 0x000000ff0500728c */ /* 0x000fc8000c762710 */
[----:B------:R-:W-:-:S05]  /*0430*/  UP2UR UR50, UPR, URZ, 0x8 ;  /* 0x00000008ff327883 */ /* 0x000fca0008000000 */
[----:B------:R-:W-:Y:S07]  /*0440*/  BRA.U !UP3, `(.L_x_8) ;  /* 0x000000010b207547 */ /* 0x000fee000b800000 */
[----:B------:R-:W-:Y:S01]  /*0450*/  UISETP.NE.U32.AND UP2, UPT, UR4, URZ, UPT ;  /* 0x000000ff0400728c */ /* 0x000fe2000bf45070 */
[----:B-----5:R-:W-:Y:S01]  /*0460*/  FSETP.NEU.AND P0, PT, R49, RZ, PT ;  /* 0x000000ff3100720b */ /* 0x020fe20003f0d000 */
[----:B------:R-:W-:Y:S02]  /*0470*/  USEL UR4, URZ, 0xffffffff, UP0 ;  /* 0xffffffffff047887 */ /* 0x000fe40008000000 */
[----:B------:R-:W-:-:S10]  /*0480*/  UISETP.NE.AND.EX UP2, UPT, UR5, URZ, UPT, UP2 ;  /* 0x000000ff0500728c */ /* 0x000fd4000bf45320 */
[----:B------:R-:W-:Y:S01]  /*0490*/  VOTEU.ANY UP1, P0 ;  /* 0x0000000000ff7886 */ /* 0x000fe20000020100 */
[----:B------:R-:W-:-:S04]  /*04a0*/  @!UP2 USEL UR4, URZ, 0xffffffff, UP1 ;  /* 0xffffffffff04a887 */ /* 0x000fc80008800000 */
[----:B------:R-:W-:-:S04]  /*04b0*/  ULOP3.LUT UR4, UR4, 0x1, URZ, 0xc0, !UPT ;  /* 0x0000000104047892 */ /* 0x000fc8000f8ec0ff */
[----:B------:R-:W-:-:S11]  /*04c0*/  UISETP.NE.U32.AND UP2, UPT, UR4, 0x1, UPT ;  /* 0x000000010400788c */ /* 0x000fd6000bf45070 */
.L_x_8:
[----:B-1----:R-:W1:Y:S01]  /*04d0*/  SHFL.IDX PT, R2, R110, RZ, 0x1f ;  /* 0x00001fff6e027589 */ /* 0x002e6200000e0000 */
[----:B------:R-:W-:-:S04]  /*04e0*/  UISETP.NE.AND UP1, UPT, UR8, 0x2, UPT ;  /* 0x000000020800788c */ /* 0x000fc8000bf25270 */
[----:B------:R-:W-:Y:S01]  /*04f0*/  USEL UR6, URZ, 0x1, UP1 ;  /* 0x00000001ff067887 */ /* 0x000fe20008800000 */
[----:B-1----:R-:W-:-:S13]  /*0500*/  ISETP.NE.AND P0, PT, R2, RZ, PT ;  /* 0x000000ff0200720c */ /* 0x002fda0003f05270 */
[----:B------:R-:W-:Y:S05]  /*0510*/  @P0 BRA `(.L_x_9) ;  /* 0x0000000000400947 */ /* 0x000fea0003800000 */
[----:B------:R-:W1:Y:S01]  /*0520*/  S2UR UR5, SR_CgaCtaId ;  /* 0x00000000000579c3 */ /* 0x000e620000008800 */
[----:B------:R-:W-:Y:S01]  /*0530*/  UMOV UR7, 0x400 ;  /* 0x0000040000077882 */ /* 0x000fe20000000000 */
[----:B------:R-:W-:Y:S01]  /*0540*/  UMOV UR4, 0x1 ;  /* 0x0000000100047882 */ /* 0x000fe20000000000 */
[----:B------:R-:W-:Y:S01]  /*0550*/  ELECT P0, URZ, PT ;  /* 0x0000000000ff782f */ /* 0x000fe20003800000 */
[----:B------:R-:W-:-:S04]  /*0560*/  UIADD3 UR10, UPT, UPT, -UR4, 0x100000, URZ ;  /* 0x00100000040a7890 */ /* 0x000fc8000fffe1ff */
[----:B------:R-:W-:Y:S02]  /*0570*/  USHF.L.U32 UR11, UR10, 0xb, URZ ;  /* 0x0000000b0a0b7899 */ /* 0x000fe400080006ff */
[----:B------:R-:W-:Y:S02]  /*0580*/  USHF.L.U32 UR10, UR10, 0x1, URZ ;  /* 0x000000010a0a7899 */ /* 0x000fe400080006ff */
[----:B-1----:R-:W-:Y:S01]  /*0590*/  ULEA UR5, UR5, UR7, 0x18 ;  /* 0x0000000705057291 */ /* 0x002fe2000f8ec0ff */
[----:B------:R-:W1:Y:S11]  /*05a0*/  FENCE.VIEW.ASYNC.S ;  /* 0x00000000000073c6 */ /* 0x000e760000000000 */
[----:B-1----:R1:W3:Y:S01]  /*05b0*/  SYNCS.EXCH.64 URZ, [UR5], UR10 ;  /* 0x0000000a05ff75b2 */ /* 0x0022e20008000100 */
[----:B------:R1:W4:Y:S01]  /*05c0*/  SYNCS.EXCH.64 URZ, [UR5+0x18], UR10 ;  /* 0x0000180a05ff75b2 */ /* 0x0003220008000100 */
[----:B------:R1:W1:Y:S01]  /*05d0*/  SYNCS.EXCH.64 URZ, [UR5+0x8], UR10 ;  /* 0x0000080a05ff75b2 */ /* 0x0002620008000100 */
[----:B------:R1:W1:Y:S01]  /*05e0*/  SYNCS.EXCH.64 URZ, [UR5+0x20], UR10 ;  /* 0x0000200a05ff75b2 */ /* 0x0002620008000100 */
[----:B------:R1:W1:Y:S01]  /*05f0*/  SYNCS.EXCH.64 URZ, [UR5+0x10], UR10 ;  /* 0x0000100a05ff75b2 */ /* 0x0002620008000100 */
[----:B------:R1:W1:Y:S01]  /*0600*/  SYNCS.EXCH.64 URZ, [UR5+0x28], UR10 ;  /* 0x0000280a05ff75b2 */ /* 0x0002620008000100 */
[----:B------:R-:W-:Y:S01]  /*0610*/  NOP ;  /* 0x0000000000007918 */ /* 0x000fe20000000000 */
.L_x_9:
[----:B------:R-:W2:Y:S01]  /*0620*/  SHFL.IDX PT, R2, R110, RZ, 0x1f ;  /* 0x00001fff6e027589 */ /* 0x000ea200000e0000 */
[----:B------:R-:W-:Y:S01]  /*0630*/  NOP ;  /* 0x0000000000007918 */ /* 0x000fe20000000000 */
[----:B--2---:R-:W-:-:S13]  /*0640*/  ISETP.NE.AND P0, PT, R2, 0x1, PT ;  /* 0x000000010200780c */ /* 0x004fda0003f05270 */
[----:B------:R-:W-:Y:S05]  /*0650*/  @P0 BRA `(.L_x_10) ;  /* 0x0000000000580947 */ /* 0x000fea0003800000 */
[----:B------:R-:W2:Y:S01]  /*0660*/  S2UR UR7, SR_CgaCtaId ;  /* 0x00000000000779c3 */ /* 0x000ea20000008800 */
[----:B------:R-:W-:Y:S01]  /*0670*/  UMOV UR9, 0x400 ;  /* 0x0000040000097882 */ /* 0x000fe20000000000 */
[----:B-1----:R-:W-:Y:S01]  /*0680*/  UMOV UR5, 0x20 ;  /* 0x0000002000057882 */ /* 0x002fe20000000000 */
[----:B------:R-:W-:Y:S01]  /*0690*/  UMOV UR4, 0x80 ;  /* 0x0000008000047882 */ /* 0x000fe20000000000 */
[----:B------:R-:W-:-:S04]  /*06a0*/  UIADD3 UR10, UPT, UPT, -UR5, 0x100000, URZ ;  /* 0x00100000050a7890 */ /* 0x000fc8000fffe1ff */
[----:B------:R-:W-:Y:S02]  /*06b0*/  USHF.L.U32 UR11, UR10, 0xb, URZ ;  /* 0x0000000b0a0b7899 */ /* 0x000fe400080006ff */
[----:B------:R-:W-:Y:S02]  /*06c0*/  USHF.L.U32 UR10, UR10, 0x1, URZ ;  /* 0x000000010a0a7899 */ /* 0x000fe400080006ff */
[----:B------:R-:W-:-:S04]  /*06d0*/  UIADD3 UR4, UPT, UPT, -UR4, 0x100000, URZ ;  /* 0x0010000004047890 */ /* 0x000fc8000fffe1ff */
[----:B------:R-:W-:Y:S02]  /*06e0*/  USHF.L.U32 UR5, UR4, 0xb, URZ ;  /* 0x0000000b04057899 */ /* 0x000fe400080006ff */
[----:B------:R-:W-:Y:S01]  /*06f0*/  USHF.L.U32 UR4, UR4, 0x1, URZ ;  /* 0x0000000104047899 */ /* 0x000fe200080006ff */
[----:B------:R-:W-:Y:S01]  /*0700*/  ELECT P0, URZ, PT ;  /* 0x0000000000ff782f */ /* 0x000fe20003800000 */
[----:B--2---:R-:W-:Y:S01]  /*0710*/  ULEA UR7, UR7, UR9, 0x18 ;  /* 0x0000000907077291 */ /* 0x004fe2000f8ec0ff */
[----:B------:R-:W1:Y:S11]  /*0720*/  FENCE.VIEW.ASYNC.S ;  /* 0x00000000000073c6 */ /* 0x000e760000000000 */
[----:B-1----:R2:W1:Y:S01]  /*0730*/  SYNCS.EXCH.64 URZ, [UR7+0x30], UR10 ;  /* 0x0000300a07ff75b2 */ /* 0x0024620008000100 */
[----:B------:R2:W1:Y:S01]  /*0740*/  SYNCS.EXCH.64 URZ, [UR7+0x50], UR4 ;  /* 0x0000500407ff75b2 */ /* 0x0004620008000100 */
[----:B------:R2:W1:Y:S01]  /*0750*/  SYNCS.EXCH.64 URZ, [UR7+0x38], UR10 ;  /* 0x0000380a07ff75b2 */ /* 0x0004620008000100 */
[----:B------:R2:W1:Y:S01]  /*0760*/  SYNCS.EXCH.64 URZ, [UR7+0x58], UR4 ;  /* 0x0000580407ff75b2 */ /* 0x0004620008000100 */
[----:B------:R2:W1:Y:S01]  /*0770*/  SYNCS.EXCH.64 URZ, [UR7+0x40], UR10 ;  /* 0x0000400a07ff75b2 */ /* 0x0004620008000100 */
[----:B------:R2:W1:Y:S01]  /*0780*/  SYNCS.EXCH.64 URZ, [UR7+0x60], UR4 ;  /* 0x0000600407ff75b2 */ /* 0x0004620008000100 */
[----:B------:R2:W1:Y:S01]  /*0790*/  SYNCS.EXCH.64 URZ, [UR7+0x48], UR10 ;  /* 0x0000480a07ff75b2 */ /* 0x0004620008000100 */
[----:B------:R2:W1:Y:S02]  /*07a0*/  SYNCS.EXCH.64 URZ, [UR7+0x68], UR4 ;  /* 0x0000680407ff75b2 */ /* 0x0004640008000100 */
[----:B--2---:R-:W-:Y:S01]  /*07b0*/  NOP ;  /* 0x0000000000007918 */ /* 0x004fe20000000000 */
.L_x_10:
[----:B------:R-:W2:Y:S01]  /*07c0*/  SHFL.IDX PT, R2, R110, RZ, 0x1f ;  /* 0x00001fff6e027589 */ /* 0x000ea200000e0000 */
[----:B------:R-:W-:Y:S01]  /*07d0*/  NOP ;  /* 0x0000000000007918 */ /* 0x000fe20000000000 */
[----:B--2---:R-:W-:-:S13]  /*07e0*/  ISETP.NE.AND P0, PT, R2, 0x3, PT ;  /* 0x000000030200780c */ /* 0x004fda0003f05270 */
[----:B------:R-:W-:Y:S05]  /*07f0*/  @P0 BRA `(.L_x_11) ;  /* 0x0000000000300947 */ /* 0x000fea0003800000 */
[----:B-1----:R-:W1:Y:S01]  /*0800*/  S2UR UR5, SR_CgaCtaId ;  /* 0x00000000000579c3 */ /* 0x002e620000008800 */
        /* <DEDUP_REMOVED lines=8> */
[----:B-1----:R2:W1:Y:S01]  /*0890*/  SYNCS.EXCH.64 URZ, [UR5+0x70], UR10 ;  /* 0x0000700a05ff75b2 */ /* 0x0024620008000100 */
[----:B------:R2:W1:Y:S02]  /*08a0*/  SYNCS.EXCH.64 URZ, [UR5+0x78], UR10 ;  /* 0x0000780a05ff75b2 */ /* 0x0004640008000100 */
[----:B--2---:R-:W-:Y:S01]  /*08b0*/  NOP ;  /* 0x0000000000007918 */ /* 0x004fe20000000000 */
.L_x_11:
[----:B------:R-:W2:Y:S01]  /*08c0*/  SHFL.IDX PT, R2, R110, RZ, 0x1f ;  /* 0x00001fff6e027589 */ /* 0x000ea200000e0000 */
[----:B------:R-:W-:Y:S01]  /*08d0*/  NOP ;  /* 0x0000000000007918 */ /* 0x000fe20000000000 */
[----:B--2---:R-:W-:-:S13]  /*08e0*/  ISETP.NE.AND P0, PT, R2, 0x4, PT ;  /* 0x000000040200780c */ /* 0x004fda0003f05270 */
[----:B------:R-:W-:Y:S05]  /*08f0*/  @P0 BRA `(.L_x_12) ;  /* 0x00000000004c0947 */ /* 0x000fea0003800000 */
[----:B-1----:R-:W1:Y:S01]  /*0900*/  S2UR UR5, SR_CgaCtaId ;  /* 0x00000000000579c3 */ /* 0x002e620000008800 */
[----:B------:R-:W-:Y:S01]  /*0910*/  UMOV UR9, 0x100 ;  /* 0x0000010000097882 */ /* 0x000fe20000000000 */
[----:B------:R-:W-:Y:S01]  /*0920*/  UMOV UR7, 0x400 ;  /* 0x0000040000077882 */ /* 0x000fe20000000000 */
[----:B------:R-:W-:Y:S01]  /*0930*/  USEL UR9, UR9, 0xe0, UP2 ;  /* 0x000000e009097887 */ /* 0x000fe20009000000 */
[----:B------:R-:W-:Y:S01]  /*0940*/  UMOV UR4, 0x1 ;  /* 0x0000000100047882 */ /* 0x000fe20000000000 */
[----:B------:R-:W-:Y:S01]  /*0950*/  ELECT P0, URZ, PT ;  /* 0x0000000000ff782f */ /* 0x000fe20003800000 */
[----:B------:R-:W-:-:S04]  /*0960*/  UIADD3 UR10, UPT, UPT, -UR4, 0x100000, URZ ;  /* 0x00100000040a7890 */ /* 0x000fc8000fffe1ff */
[----:B------:R-:W-:Y:S02]  /*0970*/  USHF.L.U32 UR11, UR10, 0xb, URZ ;  /* 0x0000000b0a0b7899 */ /* 0x000fe400080006ff */
[----:B------:R-:W-:Y:S02]  /*0980*/  USHF.L.U32 UR10, UR10, 0x1, URZ ;  /* 0x000000010a0a7899 */ /* 0x000fe400080006ff */
[----:B------:R-:W-:-:S04]  /*0990*/  UIADD3 UR12, UPT, UPT, -UR9, 0x100000, URZ ;  /* 0x00100000090c7890 */ /* 0x000fc8000fffe1ff */
[----:B------:R-:W-:Y:S02]  /*09a0*/  USHF.L.U32 UR13, UR12, 0xb, URZ ;  /* 0x0000000b0c0d7899 */ /* 0x000fe400080006ff */
[----:B------:R-:W-:Y:S02]  /*09b0*/  USHF.L.U32 UR12, UR12, 0x1, URZ ;  /* 0x000000010c0c7899 */ /* 0x000fe400080006ff */
[----:B-1----:R-:W-:Y:S01]  /*09c0*/  ULEA UR5, UR5, UR7, 0x18 ;  /* 0x0000000705057291 */ /* 0x002fe2000f8ec0ff */
[----:B------:R-:W1:Y:S11]  /*09d0*/  FENCE.VIEW.ASYNC.S ;  /* 0x00000000000073c6 */ /* 0x000e760000000000 */
[----:B-1----:R2:W1:Y:S01]  /*09e0*/  SYNCS.EXCH.64 URZ, [UR5+0x80], UR10 ;  /* 0x0000800a05ff75b2 */ /* 0x0024620008000100 */
[----:B------:R2:W1:Y:S01]  /*09f0*/  SYNCS.EXCH.64 URZ, [UR5+0x90], UR12 ;  /* 0x0000900c05ff75b2 */ /* 0x0004620008000100 */
[----:B------:R2:W1:Y:S01]  /*0a00*/  SYNCS.EXCH.64 URZ, [UR5+0x88], UR10 ;  /* 0x0000880a05ff75b2 */ /* 0x0004620008000100 */
[----:B------:R2:W1:Y:S02]  /*0a10*/  SYNCS.EXCH.64 URZ, [UR5+0x98], UR12 ;  /* 0x0000980c05ff75b2 */ /* 0x0004640008000100 */
[----:B--2---:R-:W-:Y:S01]  /*0a20*/  NOP ;  /* 0x0000000000007918 */ /* 0x004fe20000000000 */
.L_x_12:
        /* <DEDUP_REMOVED lines=20> */
[----:B------:R2:W1:Y:S02]  /*0b70*/  SYNCS.EXCH.64 URZ, [UR7+0xb8], UR4 ;  /* 0x0000b80407ff75b2 */ /* 0x0004640008000100 */
[----:B--2---:R-:W-:Y:S01]  /*0b80*/  NOP ;  /* 0x0000000000007918 */ /* 0x004fe20000000000 */
.L_x_13:
        /* <DEDUP_REMOVED lines=18> */
.L_x_14:
[----:B-1----:R-:W1:Y:S01]  /*0cb0*/  S2UR UR5, SR_CTAID.X ;  /* 0x00000000000579c3 */ /* 0x002e620000002500 */
[----:B------:R-:W-:-:S05]  /*0cc0*/  CS2R.32 R104, SR_CgaSize ;  /* 0x0000000000687805 */ /* 0x000fca0000008a00 */
[----:B------:R-:W-:-:S05]  /*0cd0*/  IMAD R104, R104, -0xa0, RZ ;  /* 0xffffff6068687824 */ /* 0x000fca00078e02ff */
[----:B------:R-:W-:-:S14]  /*0ce0*/  R2UR UR9, R104 ;  /* 0x00000000680972ca */ /* 0x000fdc00000e0000 */
[----:B------:R-:W2:Y:S01]  /*0cf0*/  LDCU UR9, c[0x0][UR9+0x2b0] ;  /* 0x00005600090977ac */ /* 0x000ea20008000800 */
[----:B------:R-:W-:Y:S01]  /*0d00*/  NOP ;  /* 0x0000000000007918 */ /* 0x000fe20000000000 */
[----:B------:R-:W-:-:S05]  /*0d10*/  CS2R.32 R104, SR_CgaSize ;  /* 0x0000000000687805 */ /* 0x000fca0000008a00 */
[----:B------:R-:W-:-:S05]  /*0d20*/  IMAD R104, R104, -0xa0, RZ ;  /* 0xffffff6068687824 */ /* 0x000fca00078e02ff */
[----:B------:R-:W-:-:S14]  /*0d30*/  R2UR UR7, R104 ;  /* 0x00000000680772ca */ /* 0x000fdc00000e0000 */
[----:B------:R-:W3:Y:S01]  /*0d40*/  LDCU UR7, c[0x0][UR7+0x2b4] ;  /* 0x00005680070777ac */ /* 0x000ee20008000800 */
[----:B------:R-:W4:Y:S08]  /*0d50*/  S2UR UR4, SR_CTAID.Y ;  /* 0x00000000000479c3 */ /* 0x000f300000002600 */
[----:B------:R-:W3:Y:S01]  /*0d60*/  LDC R9, c[0x0][0xb24] ;  /* 0x0002c900ff097b82 */ /* 0x000ee20000000800 */
[----:B-1----:R-:W-:-:S02]  /*0d70*/  I2FP.F32.U32 R4, UR5 ;  /* 0x0000000500047c45 */ /* 0x002fc40008201000 */
[----:B------:R-:W-:-:S05]  /*0d80*/  CS2R.32 R5, SR_CgaSize ;  /* 0x0000000000057805 */ /* 0x000fca0000008a00 */
[----:B------:R-:W-:-:S06]  /*0d90*/  IMAD R5, R5, -0xa0, RZ ;  /* 0xffffff6005057824 */ /* 0x000fcc00078e02ff */
[----:B------:R-:W1:Y:S01]  /*0da0*/  LDC R5, c[0x0][R5+0x2a0] ;  /* 0x0000a80005057b82 */ /* 0x000e620000000800 */
[----:B------:R-:W-:Y:S01]  /*0db0*/  MOV R21, UR5 ;  /* 0x0000000500157c02 */ /* 0x000fe20008000f00 */
[----:B--2---:R-:W-:Y:S01]  /*0dc0*/  FMUL R4, R4, UR9 ;  /* 0x0000000904047c20 */ /* 0x004fe20008400000 */
[----:B----4-:R-:W-:Y:S02]  /*0dd0*/  I2FP.F32.U32 R2, UR4 ;  /* 0x0000000400027c45 */ /* 0x010fe40008201000 */
[----:B------:R-:W-:-:S05]  /*0de0*/  CS2R.32 R3, SR_CgaSize ;  /* 0x0000000000037805 */ /* 0x000fca0000008a00 */
[----:B------:R-:W-:-:S06]  /*0df0*/  IMAD R3, R3, -0xa0, RZ ;  /* 0xffffff6003037824 */ /* 0x000fcc00078e02ff */
[----:B------:R-:W2:Y:S01]  /*0e00*/  LDC R3, c[0x0][R3+0x2a4] ;  /* 0x0000a90003037b82 */ /* 0x000ea20000000800 */
[----:B------:R-:W4:Y:S01]  /*0e10*/  F2I.U32.TRUNC.NTZ R104, R4 ;  /* 0x0000000400687305 */ /* 0x000f22000020f000 */
[----:B------:R-:W-:Y:S01]  /*0e20*/  MOV R20, UR4 ;  /* 0x0000000400147c02 */ /* 0x000fe20008000f00 */
[----:B---3--:R-:W-:-:S05]  /*0e30*/  FMUL R2, R2, UR7 ;  /* 0x0000000702027c20 */ /* 0x008fca0008400000 */
[----:B------:R-:W-:Y:S01]  /*0e40*/  BAR.SYNC.DEFER_BLOCKING 0x0 ;  /* 0x0000000000007b1d */ /* 0x000fe20000010000 */
[----:B------:R-:W-:-:S05]  /*0e50*/  ISETP.GE.AND P0, PT, R9, 0x1, PT ;  /* 0x000000010900780c */ /* 0x000fca0003f06270 */
[----:B------:R-:W3:Y:S02]  /*0e60*/  F2I.U32.TRUNC.NTZ R102, R2 ;  /* 0x0000000200667305 */ /* 0x000ee4000020f000 */
[----:B------:R-:W2:Y:S01]  /*0e70*/  S2UR UR44, SR_CTAID.Z ;  /* 0x00000000002c79c3 */ /* 0x000ea20000002700 */
[----:B----4-:R-:W-:-:S05]  /*0e80*/  IADD3 R104, PT, PT, -R104, RZ, RZ ;  /* 0x000000ff68687210 */ /* 0x010fca0007ffe1ff */
[----:B-1----:R-:W-:Y:S01]  /*0e90*/  IMAD R104, R5, R104, UR5 ;  /* 0x0000000505687e24 */ /* 0x002fe2000f8e0268 */
[----:B---3--:R-:W-:-:S05]  /*0ea0*/  IADD3 R102, PT, PT, -R102, RZ, RZ ;  /* 0x000000ff66667210 */ /* 0x008fca0007ffe1ff */
[----:B--2---:R-:W-:Y:S01]  /*0eb0*/  IMAD R102, R3, R102, UR4 ;  /* 0x0000000403667e24 */ /* 0x004fe2000f8e0266 */
[----:B------:R-:W-:Y:S06]  /*0ec0*/  @!P0 BRA `(.L_x_15) ;  /* 0x0000000000b88947 */ /* 0x000fec0003800000 */
[----:B------:R-:W1:Y:S01]  /*0ed0*/  LDC.64 R4, c[0x0][0xb18] ;  /* 0x0002c600ff047b82 */ /* 0x000e620000000a00 */
[----:B------:R-:W-:-:S07]  /*0ee0*/  ISETP.NE.AND P0, PT, R9, 0x1, PT ;  /* 0x000000010900780c */ /* 0x000fce0003f05270 */
[----:B------:R-:W2:Y:S08]  /*0ef0*/  LDC R10, c[0x0][0xb0c] ;  /* 0x0002c300ff0a7b82 */ /* 0x000eb00000000800 */
[----:B------:R-:W3:Y:S08]  /*0f00*/  LDC R11, c[0x0][0x370] ;  /* 0x0000dc00ff0b7b82 */ /* 0x000ef00000000800 */
[----:B------:R-:W4:Y:S01]  /*0f10*/  LDC R12, c[0x0][0x374] ;  /* 0x0000dd00ff0c7b82 */ /* 0x000f220000000800 */
[----:B-1----:R-:W-:-:S07]  /*0f20*/  ISETP.NE.AND P1, PT, R4, 0x1, PT ;  /* 0x000000010400780c */ /* 0x002fce0003f25270 */
[----:B------:R-:W3:Y:S01]  /*0f30*/  LDC.64 R6, c[0x0][0xb10] ;  /* 0x0002c400ff067b82 */ /* 0x000ee20000000a00 */
[----:B--2---:R-:W-:-:S07]  /*0f40*/  ISETP.NE.AND P2, PT, R10, 0x1, PT ;  /* 0x000000010a00780c */ /* 0x004fce0003f45270 */
[----:B------:R-:W1:Y:S08]  /*0f50*/  LDC R8, c[0x0][0xb20] ;  /* 0x0002c800ff087b82 */ /* 0x000e700000000800 */
[----:B------:R-:W2:Y:S01]  /*0f60*/  LDC.64 R2, c[0x0][0xb28] ;  /* 0x0002ca00ff027b82 */ /* 0x000ea20000000a00 */
[----:B----4-:R-:W-:-:S04]  /*0f70*/  IMAD.HI.U32 R13, R12, R5, RZ ;  /* 0x000000050c0d7227 */ /* 0x010fc800078e00ff */
[----:B------:R-:W-:-:S04]  /*0f80*/  IMAD.HI.U32 R5, R20, R5, RZ ;  /* 0x0000000514057227 */ /* 0x000fc800078e00ff */
[----:B---3--:R-:W-:-:S04]  /*0f90*/  IMAD.HI.U32 R14, R11, R6, RZ ;  /* 0x000000060b0e7227 */ /* 0x008fc800078e00ff */
[C---:B------:R-:W-:Y:S01]  /*0fa0*/  IMAD.HI.U32 R16, R21.reuse, R6, RZ ;  /* 0x0000000615107227 */ /* 0x040fe200078e00ff */
[-C--:B------:R-:W-:Y:S02]  /*0fb0*/  @P2 SHF.R.U32.HI R11, RZ, R7.reuse, R14 ;  /* 0x00000007ff0b2219 */ /* 0x080fe4000001160e */
[-C--:B-1----:R-:W-:Y:S02]  /*0fc0*/  @P1 SHF.R.U32.HI R12, RZ, R8.reuse, R13 ;  /* 0x00000008ff0c1219 */ /* 0x082fe4000001160d */
[----:B------:R-:W-:Y:S02]  /*0fd0*/  SHF.R.U32.HI R5, RZ, R8, R5 ;  /* 0x00000008ff057219 */ /* 0x000fe40000011605 */
[----:B------:R-:W-:Y:S02]  /*0fe0*/  SHF.R.U32.HI R16, RZ, R7, R16 ;  /* 0x00000007ff107219 */ /* 0x000fe40000011610 */
[----:B------:R-:W-:Y:S01]  /*0ff0*/  SEL R5, R20, R5, !P1 ;  /* 0x0000000514057207 */ /* 0x000fe20004800000 */
[----:B--2---:R-:W-:Y:S01]  /*1000*/  IMAD.HI.U32 R14, R12, R2, RZ ;  /* 0x000000020c0e7227 */ /* 0x004fe200078e00ff */
[----:B------:R-:W-:-:S02]  /*1010*/  SEL R7, R21, R16, !P2 ;  /* 0x0000001015077207 */ /* 0x000fc40005000000 */
[----:B------:R-:W-:Y:S01]  /*1020*/  IADD3 R13, PT, PT, -R5, RZ, RZ ;  /* 0x000000ff050d7210 */ /* 0x000fe20007ffe1ff */
[----:B------:R-:W-:Y:S01]  /*1030*/  IMAD.HI.U32 R6, R11, R2, RZ ;  /* 0x000000020b067227 */ /* 0x000fe200078e00ff */
[----:B------:R-:W-:-:S03]  /*1040*/  @P0 SHF.R.U32.HI R12, RZ, R3, R14 ;  /* 0x00000003ff0c0219 */ /* 0x000fc6000001160e */
[----:B------:R-:W-:Y:S01]  /*1050*/  IMAD R13, R4, R13, R20 ;  /* 0x0000000d040d7224 */ /* 0x000fe200078e0214 */
[----:B------:R-:W-:Y:S01]  /*1060*/  @P0 SHF.R.U32.HI R11, RZ, R3, R6 ;  /* 0x00000003ff0b0219 */ /* 0x000fe20000011606 */
[----:B------:R-:W-:-:S04]  /*1070*/  IMAD R12, R12, R9, RZ ;  /* 0x000000090c0c7224 */ /* 0x000fc800078e02ff */
[----:B------:R-:W-:Y:S01]  /*1080*/  IMAD R6, R11, R9, RZ ;  /* 0x000000090b067224 */ /* 0x000fe200078e02ff */
[----:B------:R-:W-:-:S04]  /*1090*/  ISETP.GE.AND P1, PT, R5, R12, PT ;  /* 0x0000000c0500720c */ /* 0x000fc80003f26270 */
[----:B------:R-:W-:Y:S01]  /*10a0*/  ISETP.GE.OR P1, PT, R7, R6, P1 ;  /* 0x000000060700720c */ /* 0x000fe20000f26670 */
[----:B------:R-:W-:-:S05]  /*10b0*/  IMAD.HI.U32 R6, R5, R2, RZ ;  /* 0x0000000205067227 */ /* 0x000fca00078e00ff */
[----:B------:R-:W-:-:S04]  /*10c0*/  SHF.R.U32.HI R6, RZ, R3, R6 ;  /* 0x00000003ff067219 */ /* 0x000fc80000011606 */
[----:B------:R-:W-:-:S03]  /*10d0*/  SEL R6, R5, R6, !P0 ;  /* 0x0000000605067207 */ /* 0x000fc60004000000 */
[----:B------:R-:W-:Y:S01]  /*10e0*/  @!P1 IMAD.HI.U32 R8, R7, R2, RZ ;  /* 0x0000000207089227 */ /* 0x000fe200078e00ff */
[----:B------:R-:W-:-:S04]  /*10f0*/  IADD3 R2, PT, PT, -R6, RZ, RZ ;  /* 0x000000ff06027210 */ /* 0x000fc80007ffe1ff */
[----:B------:R-:W-:Y:S01]  /*1100*/  @!P1 SHF.R.U32.HI R8, RZ, R3, R8 ;  /* 0x00000003ff089219 */ /* 0x000fe20000011608 */
[----:B------:R-:W-:-:S03]  /*1110*/  IMAD R2, R9, R2, R5 ;  /* 0x0000000209027224 */ /* 0x000fc600078e0205 */
[----:B------:R-:W-:-:S05]  /*1120*/  @!P1 SEL R3, R7, R8, !P0 ;  /* 0x0000000807039207 */ /* 0x000fca0004000000 */
[--C-:B------:R-:W-:Y:S02]  /*1130*/  @!P1 IMAD.IADD R6, R6, 0x1, -R3.reuse ;  /* 0x0000000106069824 */ /* 0x100fe400078e0a03 */
[----:B------:R-:W-:Y:S01]  /*1140*/  @!P1 IMAD R3, R2, R11, R3 ;  /* 0x0000000b02039224 */ /* 0x000fe200078e0203 */
[----:B------:R-:W-:Y:S01]  /*1150*/  IADD3 R2, PT, PT, -R7, RZ, RZ ;  /* 0x000000ff07027210 */ /* 0x000fe20007ffe1ff */
[----:B------:R-:W-:Y:S02]  /*1160*/  @!P1 IMAD R5, R6, R9, R7 ;  /* 0x0000000906059224 */ /* 0x000fe400078e0207 */
[----:B------:R-:W-:Y:S02]  /*1170*/  @!P1 IMAD.MOV.U32 R7, RZ, RZ, R3 ;  /* 0x000000ffff079224 */ /* 0x000fe400078e0003 */
[----:B------:R-:W-:Y:S02]  /*1180*/  IMAD R2, R10, R2, R21 ;  /* 0x000000020a027224 */ /* 0x000fe400078e0215 */
[----:B------:R-:W-:-:S02]  /*1190*/  IMAD R20, R5, R4, R13 ;  /* 0x0000000405147224 */ /* 0x000fc400078e020d */
[----:B------:R-:W-:Y:S02]  /*11a0*/  IMAD R21, R7, R10, R2 ;  /* 0x0000000a07157224 */ /* 0x000fe400078e0202 */
.L_x_15:
[----:B------:R-:W1:Y:S01]  /*11b0*/  LDCU UR4, c[0x0][0xb30] ;  /* 0x00016600ff0477ac */ /* 0x000e620008000800 */
[----:B------:R-:W2:Y:S08]  /*11c0*/  S2UR UR37, SR_CgaCtaId ;  /* 0x00000000002579c3 */ /* 0x000eb00000008800 */
[----:B------:R-:W3:Y:S01]  /*11d0*/  LDC R40, c[0x0][0xb24] ;  /* 0x0002c900ff287b82 */ /* 0x000ee20000000800 */
[----:B-1----:R-:W-:-:S09]  /*11e0*/  UISETP.NE.AND UP1, UPT, UR4, 0x1, UPT ;  /* 0x000000010400788c */ /* 0x002fd2000bf25270 */
[----:B--2---:R-:W-:Y:S05]  /*11f0*/  BRA.U UP1, `(.L_x_16) ;  /* 0x0000000101407547 */ /* 0x004fea000b800000 */
[----:B------:R-:W1:Y:S08]  /*1200*/  LDC.64 R4, c[0x0][0xb10] ;  /* 0x0002c400ff047b82 */ /* 0x000e700000000a00 */
[----:B------:R-:W2:Y:S08]  /*1210*/  LDC.64 R2, c[0x0][0xb18] ;  /* 0x0002c600ff027b82 */ /* 0x000eb00000000a00 */
[----:B------:R-:W4:Y:S08]  /*1220*/  LDC R6, c[0x0][0xb20] ;  /* 0x0002c800ff067b82 */ /* 0x000f300000000800 */
[----:B------:R-:W3:Y:S01]  /*1230*/  LDC R8, c[0x0][0xb0c] ;  /* 0x0002c300ff087b82 */ /* 0x000ee20000000800 */
[----:B-1----:R-:W-:-:S05]  /*1240*/  IMAD.HI.U32 R4, R21, R4, RZ ;  /* 0x0000000415047227 */ /* 0x002fca00078e00ff */
[----:B------:R-:W-:Y:S01]  /*1250*/  SHF.R.U32.HI R4, RZ, R5, R4 ;  /* 0x00000005ff047219 */ /* 0x000fe20000011604 */
[----:B--2---:R-:W-:Y:S01]  /*1260*/  IMAD.HI.U32 R3, R20, R3, RZ ;  /* 0x0000000314037227 */ /* 0x004fe200078e00ff */
[----:B------:R-:W-:-:S04]  /*1270*/  ISETP.NE.AND P0, PT, R2, 0x1, PT ;  /* 0x000000010200780c */ /* 0x000fc80003f05270 */
[----:B----4-:R-:W-:-:S04]  /*1280*/  SHF.R.U32.HI R3, RZ, R6, R3 ;  /* 0x00000006ff037219 */ /* 0x010fc80000011603 */
[----:B------:R-:W-:Y:S02]  /*1290*/  SEL R3, R20, R3, !P0 ;  /* 0x0000000314037207 */ /* 0x000fe40004000000 */
[----:B---3--:R-:W-:-:S04]  /*12a0*/  ISETP.NE.AND P1, PT, R8, 0x1, PT ;  /* 0x000000010800780c */ /* 0x008fc80003f25270 */
[----:B------:R-:W-:-:S05]  /*12b0*/  SEL R4, R21, R4, !P1 ;  /* 0x0000000415047207 */ /* 0x000fca0004800000 */
[----:B------:R-:W-:Y:S02]  /*12c0*/  IMAD.IADD R5, R3, 0x1, -R4 ;  /* 0x0000000103057824 */ /* 0x000fe400078e0a04 */
[----:B------:R-:W-:Y:S02]  /*12d0*/  IMAD.IADD R3, R4, 0x1, -R3 ;  /* 0x0000000104037824 */ /* 0x000fe400078e0a03 */
[----:B------:R-:W-:Y:S02]  /*12e0*/  IMAD R21, R5, R8, R21 ;  /* 0x0000000805157224 */ /* 0x000fe400078e0215 */
[----:B------:R-:W-:-:S07]  /*12f0*/  IMAD R20, R3, R2, R20 ;  /* 0x0000000203147224 */ /* 0x000fce00078e0214 */
.L_x_16:
[----:B------:R-:W-:Y:S01]  /*1300*/  BAR.SYNC.DEFER_BLOCKING 0x0 ;  /* 0x0000000000007b1d */ /* 0x000fe20000010000 */
[----:B------:R-:W-:Y:S01]  /*1310*/  UISETP.NE.AND UP1, UPT, UR8, 0x2, UPT ;  /* 0x000000020800788c */ /* 0x000fe2000bf25270 */
[----:B------:R-:W-:Y:S02]  /*1320*/  ISETP.NE.OR P5, PT, R0, 0x2, !P5 ;  /* 0x000000020000780c */ /* 0x000fe40006fa5670 */
[----:B------:R-:W-:-:S06]  /*1330*/  LOP3.LUT R2, R117, 0x1f, RZ, 0xc0, !PT ;  /* 0x0000001f75027812 */ /* 0x000fcc00078ec0ff */
[----:B------:R-:W-:Y:S05]  /*1340*/  BRA.U UP1, `(.L_x_17) ;  /* 0x0000001101c47547 */ /* 0x000fea000b800000 */
[----:B------:R-:W1:Y:S01]  /*1350*/  LDCU UR13, c[0x0][0x38c] ;  /* 0x00007180ff0d77ac */ /* 0x000e620008000800 */
[----:B------:R-:W2:Y:S01]  /*1360*/  LDC R9, c[0x0][0x370] ;  /* 0x0000dc00ff097b82 */ /* 0x000ea20000000800 */
[----:B------:R-:W-:Y:S01]  /*1370*/  PLOP3.LUT P1, PT, PT, PT, UP2, 0x80, 0x8 ;  /* 0x000000000008781c */ /* 0x000fe20003f2f028 */
[----:B------:R-:W-:Y:S01]  /*1380*/  HFMA2 R12, -RZ, RZ, 0, 0 ;  /* 0x00000000ff0c7431 */ /* 0x000fe200000001ff */
[----:B------:R-:W-:Y:S01]  /*1390*/  ISETP.EQ.OR P4, PT, R2, RZ, P5 ;  /* 0x000000ff0200720c */ /* 0x000fe20002f82670 */
[----:B------:R-:W-:Y:S01]  /*13a0*/  IMAD.MOV.U32 R15, RZ, RZ, 0x1 ;  /* 0x00000001ff0f7424 */ /* 0x000fe200078e00ff */
[----:B------:R-:W-:Y:S01]  /*13b0*/  PLOP3.LUT P1, PT, P1, PT, PT, 0x8, 0x80 ;  /* 0x000000000080781c */ /* 0x000fe20000f2e170 */
[----:B------:R-:W-:Y:S01]  /*13c0*/  IMAD.MOV.U32 R14, RZ, RZ, RZ ;  /* 0x000000ffff0e7224 */ /* 0x000fe200078e00ff */
[----:B------:R-:W-:Y:S01]  /*13d0*/  MOV R8, 0x1 ;  /* 0x0000000100087802 */ /* 0x000fe20000000f00 */
[----:B------:R-:W4:Y:S01]  /*13e0*/  LDC R0, c[0x0][0x374] ;  /* 0x0000dd00ff007b82 */ /* 0x000f220000000800 */
[----:B------:R-:W-:Y:S01]  /*13f0*/  IMAD.MOV.U32 R10, RZ, RZ, RZ ;  /* 0x000000ffff0a7224 */ /* 0x000fe200078e00ff */
[----:B------:R-:W2:Y:S01]  /*1400*/  LDCU.64 UR22, c[0x0][0x348] ;  /* 0x00006900ff1677ac */ /* 0x000ea20008000a00 */
[----:B------:R-:W-:Y:S01]  /*1410*/  UMOV UR6, URZ ;  /* 0x000000ff00067c82 */ /* 0x000fe20008000000 */
[----:B-1----:R-:W-:-:S04]  /*1420*/  UIADD3 UR5, UPT, UPT, UR13, 0x1f, URZ ;  /* 0x0000001f0d057890 */ /* 0x002fc8000fffe0ff */
[----:B------:R-:W-:-:S04]  /*1430*/  USHF.R.S32.HI UR4, URZ, 0x1f, UR5 ;  /* 0x0000001fff047899 */ /* 0x000fc80008011405 */
[----:B------:R-:W-:-:S04]  /*1440*/  ULEA.HI UR4, UR4, UR5, URZ, 0x5 ;  /* 0x0000000504047291 */ /* 0x000fc8000f8f28ff */
[----:B------:R-:W-:Y:S02]  /*1450*/  USHF.R.S32.HI UR15, URZ, 0x5, UR4 ;  /* 0x00000005ff0f7899 */ /* 0x000fe40008011404 */
[----:B------:R-:W-:Y:S02]  /*1460*/  UIADD3 UR4, UPT, UPT, UR13, -0x1, URZ ;  /* 0xffffffff0d047890 */ /* 0x000fe4000fffe0ff */
[----:B------:R-:W-:Y:S02]  /*1470*/  UISETP.LT.U32.AND UP0, UPT, UR15, 0x3, UPT ;  /* 0x000000030f00788c */ /* 0x000fe4000bf01070 */
[----:B------:R-:W-:Y:S02]  /*1480*/  UISETP.GE.U32.AND UP1, UPT, UR4, -0x3f, UPT ;  /* 0xffffffc10400788c */ /* 0x000fe4000bf26070 */
[----:B------:R-:W-:Y:S02]  /*1490*/  USEL UR14, UR15, 0x3, UP0 ;  /* 0x000000030f0e7887 */ /* 0x000fe40008000000 */
[----:B------:R-:W-:-:S02]  /*14a0*/  UIADD3 UR13, UPT, UPT, UR13, 0x3e, URZ ;  /* 0x0000003e0d0d7890 */ /* 0x000fc4000fffe0ff */
[----:B------:R-:W-:Y:S02]  /*14b0*/  UIADD3 UR5, UPT, UPT, UR14, -0x1, URZ ;  /* 0xffffffff0e057890 */ /* 0x000fe4000fffe0ff */
[----:B------:R-:W-:-:S03]  /*14c0*/  UIADD3 UR7, UPT, UPT, UR15, -UR14, URZ ;  /* 0x8000000e0f077290 */ /* 0x000fc6000fffe0ff */
[----:B------:R-:W-:-:S04]  /*14d0*/  @UP1 UIADD3 UR5, UPT, UPT, UR14, URZ, URZ ;  /* 0x000000ff0e051290 */ /* 0x000fc8000fffe0ff */
[----:B--2---:R-:W-:-:S12]  /*14e0*/  UIADD3 UR5, UPT, UPT, UR5, 0x1, URZ ;  /* 0x0000000105057890 */ /* 0x004fd8000fffe0ff */
.L_x_35:
[----:B------:R-:W-:Y:S01]  /*14f0*/  UISETP.NE.AND UP0, UPT, UR37, URZ, UPT ;  /* 0x000000ff2500728c */ /* 0x000fe2000bf05270 */
[----:B------:R-:W1:Y:S08]  /*1500*/  S2UR UR37, SR_CgaCtaId ;  /* 0x00000000002579c3 */ /* 0x000e700000008800 */
[----:B------:R-:W-:Y:S05]  /*1510*/  BRA.U UP0, `(.L_x_18) ;  /* 0x0000000100347547 */ /* 0x000fea000b800000 */
[----:B------:R-:W2:Y:S01]  /*1520*/  S2R R2, SR_CgaCtaId ;  /* 0x0000000000027919 */ /* 0x000ea20000008800 */
[----:B------:R-:W-:-:S04]  /*1530*/  MOV R3, 0x400 ;  /* 0x0000040000037802 */ /* 0x000fc80000000f00 */
[----:B--2---:R-:W-:Y:S02]  /*1540*/  LEA R3, R2, R3, 0x18 ;  /* 0x0000000302037211 */ /* 0x004fe400078ec0ff */
[----:B------:R-:W-:-:S03]  /*1550*/  SHF.L.U32 R2, R8, 0x1f, RZ ;  /* 0x0000001f08027819 */ /* 0x000fc600000006ff */
[----:B------:R-:W-:-:S04]  /*1560*/  IMAD R3, R10, 0x8, R3 ;  /* 0x000000080a037824 */ /* 0x000fc800078e0203 */
[----:B------:R-:W2:Y:S02]  /*1570*/  SYNCS.PHASECHK.TRANS64.TRYWAIT P0, [R3+URZ+0xd0], R2 ;  /* 0x0000d002030075a7 */ /* 0x000ea400080011ff */
[----:B--2---:R-:W-:Y:S05]  /*1580*/  @!P0 BRA `(.L_x_19) ;  /* 0x000000bc00f08947 */ /* 0x004fea0003800000 */
.L_x_164:
[----:B------:R-:W-:Y:S01]  /*1590*/  VIADD R10, R10, 0x1 ;  /* 0x000000010a0a7836 */ /* 0x000fe20000000000 */
[----:B------:R2:W-:Y:S04]  /*15a0*/  SYNCS.ARRIVE.TRANS64.A1T0 RZ, [R3+URZ+0xc0], RZ ;  /* 0x0000c0ff03ff79a7 */ /* 0x0005e800081000ff */
[----:B------:R-:W-:-:S04]  /*15b0*/  ISETP.NE.AND P0, PT, R10, 0x2, PT ;  /* 0x000000020a00780c */ /* 0x000fc80003f05270 */
[----:B------:R-:W-:Y:S02]  /*15c0*/  SEL R10, R10, RZ, P0 ;  /* 0x000000ff0a0a7207 */ /* 0x000fe40000000000 */
[----:B--2---:R-:W-:-:S04]  /*15d0*/  SEL R3, RZ, 0x1, P0 ;  /* 0x00000001ff037807 */ /* 0x004fc80000000000 */
[----:B------:R-:W-:-:S07]  /*15e0*/  LOP3.LUT R8, R8, R3, RZ, 0x3c, !PT ;  /* 0x0000000308087212 */ /* 0x000fce00078e3cff */
.L_x_18:
[----:B------:R-:W-:Y:S01]  /*15f0*/  UMOV UR4, 0x400 ;  /* 0x0000040000047882 */ /* 0x000fe20000000000 */
[----:B------:R-:W-:Y:S01]  /*1600*/  SHF.L.U32 R2, R15, 0x1f, RZ ;  /* 0x0000001f0f027819 */ /* 0x000fe200000006ff */
[----:B-1----:R-:W-:Y:S01]  /*1610*/  ULEA UR4, UR37, UR4, 0x18 ;  /* 0x0000000425047291 */ /* 0x002fe2000f8ec0ff */
[----:B------:R-:W-:Y:S01]  /*1620*/  R2UR UR42, R21 ;  /* 0x00000000152a72ca */ /* 0x000fe200000e0000 */
[----:B------:R-:W-:Y:S01]  /*1630*/  UISETP.GE.U32.AND UP0, UPT, UR13, 0x3f, UPT ;  /* 0x0000003f0d00788c */ /* 0x000fe2000bf06070 */
[----:B------:R-:W-:Y:S01]  /*1640*/  R2UR UR11, R20 ;  /* 0x00000000140b72ca */ /* 0x000fe200000e0000 */
[----:B------:R-:W-:Y:S01]  /*1650*/  ULEA UR8, UR6, UR4, 0x3 ;  /* 0x0000000406087291 */ /* 0x000fe2000f8e18ff */
[----:B------:R-:W-:-:S08]  /*1660*/  UMOV UR21, URZ ;  /* 0x000000ff00157c82 */ /* 0x000fd00008000000 */
[----:B------:R1:W2:Y:S01]  /*1670*/  SYNCS.PHASECHK.TRANS64.TRYWAIT P0, [UR8+0x18], R2 ;  /* 0x00001802ff0075a7 */ /* 0x0002a20008001108 */
[----:B------:R-:W-:Y:S02]  /*1680*/  USHF.L.U32 UR42, UR42, 0x7, URZ ;  /* 0x000000072a2a7899 */ /* 0x000fe400080006ff */
[----:B------:R-:W-:Y:S01]  /*1690*/  USHF.L.U32 UR11, UR11, 0x8, URZ ;  /* 0x000000080b0b7899 */ /* 0x000fe200080006ff */
[----:B------:R-:W-:Y:S11]  /*16a0*/  BRA.U !UP0, `(.L_x_20) ;  /* 0x0000000108f07547 */ /* 0x000ff6000b800000 */
[----:B------:R-:W-:Y:S02]  /*16b0*/  UIADD3 UR34, UPT, UPT, UR42, 0x20, URZ ;  /* 0x000000202a227890 */ /* 0x000fe4000fffe0ff */
[----:B------:R-:W-:Y:S02]  /*16c0*/  UIADD3 UR26, UPT, UPT, UR42, 0x40, URZ ;  /* 0x000000402a1a7890 */ /* 0x000fe4000fffe0ff */
[----:B------:R-:W-:Y:S01]  /*16d0*/  UIADD3 UR18, UPT, UPT, UR42, 0x60, URZ ;  /* 0x000000602a127890 */ /* 0x000fe2000fffe0ff */
[----:B------:R-:W-:Y:S01]  /*16e0*/  UMOV UR29, URZ ;  /* 0x000000ff001d7c82 */ /* 0x000fe20008000000 */
[----:B------:R-:W-:-:S10]  /*16f0*/  UMOV UR45, UR6 ;  /* 0x00000006002d7c82 */ /* 0x000fd40008000000 */
.L_x_25:
[----:B-1----:R-:W-:Y:S01]  /*1700*/  ULEA UR41, UR45, UR4, 0x3 ;  /* 0x000000042d297291 */ /* 0x002fe2000f8e18ff */
[----:B--2---:R-:W-:Y:S01]  /*1710*/  @!P5 MOV R3, 0xc000 ;  /* 0x0000c0000003d802 */ /* 0x004fe20000000f00 */
[----:B--2---:R-:W-:Y:S10]  /*1720*/  @P0 BRA `(.L_x_21) ;  /* 0x00000000000c0947 */ /* 0x004ff40003800000 */
[----:B------:R-:W-:-:S04]  /*1730*/  SHF.L.U32 R5, R15, 0x1f, RZ ;  /* 0x0000001f0f057819 */ /* 0x000fc800000006ff */
[----:B------:R-:W2:Y:S02]  /*1740*/  SYNCS.PHASECHK.TRANS64.TRYWAIT P0, [UR41+0x18], R5 ;  /* 0x00001805ff0075a7 */ /* 0x000ea40008001129 */
[----:B--2---:R-:W-:Y:S05]  /*1750*/  @!P0 BRA `(.L_x_22) ;  /* 0x000000bc00908947 */ /* 0x004fea0003800000 */
.L_x_21:
[----:B------:R2:W-:Y:S01]  /*1760*/  @!P5 SYNCS.ARRIVE.TRANS64 RZ, [UR41], R3 ;  /* 0x00000003ffffd9a7 */ /* 0x0005e20008000029 */
[----:B------:R-:W-:Y:S04]  /*1770*/  BSSY.RECONVERGENT B0, `(.L_x_23) ;  /* 0x0000003000007945 */ /* 0x000fe80003800200 */
[----:B------:R-:W-:Y:S05]  /*1780*/  @P4 BRA `(.L_x_24) ;  /* 0x0000000000044947 */ /* 0x000fea0003800000 */
[----:B------:R-:W-:Y:S05]  /*1790*/  BPT.TRAP 0x1 ;  /* 0x000000040000795c */ /* 0x000fea0000300000 */
.L_x_24:
[----:B------:R-:W-:Y:S05]  /*17a0*/  BSYNC.RECONVERGENT B0 ;  /* 0x0000000000007941 */ /* 0x000fea0003800200 */
.L_x_23:
[----:B------:R-:W-:Y:S02]  /*17b0*/  UIADD3 UR6, UPT, UPT, UR45, 0x1, URZ ;  /* 0x000000012d067890 */ /* 0x000fe4000fffe0ff */
[----:B------:R-:W-:Y:S02]  /*17c0*/  ULEA UR16, UR45, UR4, 0xe ;  /* 0x000000042d107291 */ /* 0x000fe4000f8e70ff */
[----:B------:R-:W-:Y:S02]  /*17d0*/  UISETP.NE.AND UP0, UPT, UR6, 0x3, UPT ;  /* 0x000000030600788c */ /* 0x000fe4000bf05270 */
[----:B------:R-:W-:Y:S02]  /*17e0*/  UIADD3 UR46, UP1, UPT, UR22, 0x80, URZ ;  /* 0x00000080162e7890 */ /* 0x000fe4000ff3e0ff */
[----:B------:R-:W-:Y:S02]  /*17f0*/  USEL UR9, URZ, 0x1, UP0 ;  /* 0x00000001ff097887 */ /* 0x000fe40008000000 */
[----:B------:R-:W-:-:S02]  /*1800*/  USEL UR6, UR6, URZ, UP0 ;  /* 0x000000ff06067287 */ /* 0x000fc40008000000 */
[----:B------:R-:W-:Y:S02]  /*1810*/  UIADD3 UR38, UP0, UPT, UR22, 0x180, URZ ;  /* 0x0000018016267890 */ /* 0x000fe4000ff1e0ff */
[----:B------:R-:W-:Y:S01]  /*1820*/  ULEA UR8, UR6, UR4, 0x3 ;  /* 0x0000000406087291 */ /* 0x000fe2000f8e18ff */
[----:B------:R-:W-:Y:S01]  /*1830*/  LOP3.LUT R15, R15, UR9, RZ, 0x3c, !PT ;  /* 0x000000090f0f7c12 */ /* 0x000fe2000f8e3cff */
[----:B------:R-:W-:Y:S02]  /*1840*/  USHF.L.U32 UR43, UR29, 0x5, URZ ;  /* 0x000000051d2b7899 */ /* 0x000fe400080006ff */
[----:B------:R-:W-:Y:S01]  /*1850*/  UIADD3.X UR47, UPT, UPT, URZ, UR23, URZ, UP1, !UPT ;  /* 0x00000017ff2f7290 */ /* 0x000fe20008ffe4ff */
[----:B-1----:R-:W-:Y:S01]  /*1860*/  SHF.L.U32 R2, R15, 0x1f, RZ ;  /* 0x0000001f0f027819 */ /* 0x002fe200000006ff */
[----:B------:R-:W-:Y:S02]  /*1870*/  UIADD3 UR40, UPT, UPT, UR16, 0x10800, URZ ;  /* 0x0001080010287890 */ /* 0x000fe4000fffe0ff */
[----:B------:R-:W-:Y:S01]  /*1880*/  UIADD3 UR32, UPT, UPT, UR16, 0x11800, URZ ;  /* 0x0001180010207890 */ /* 0x000fe2000fffe0ff */
[----:B------:R1:W1:Y:S01]  /*1890*/  SYNCS.PHASECHK.TRANS64.TRYWAIT P0, [UR8+0x18], R2 ;  /* 0x00001802ff0075a7 */ /* 0x0002620008001108 */
[----:B------:R-:W-:-:S02]  /*18a0*/  ULEA UR8, UR45, UR4, 0xf ;  /* 0x000000042d087291 */ /* 0x000fc4000f8e78ff */
[----:B------:R-:W-:Y:S02]  /*18b0*/  UIADD3 UR24, UPT, UPT, UR16, 0x12800, URZ ;  /* 0x0001280010187890 */ /* 0x000fe4000fffe0ff */
[----:B------:R-:W-:Y:S02]  /*18c0*/  UIADD3 UR16, UPT, UPT, UR16, 0x13800, URZ ;  /* 0x0001380010107890 */ /* 0x000fe4000fffe0ff */
[----:B------:R-:W-:Y:S02]  /*18d0*/  UIADD3.X UR39, UPT, UPT, URZ, UR23, URZ, UP0, !UPT ;  /* 0x00000017ff277290 */ /* 0x000fe400087fe4ff */
[----:B------:R-:W-:Y:S01]  /*18e0*/  UIADD3 UR8, UPT, UPT, UR8, 0x1c800, URZ ;  /* 0x0001c80008087890 */ /* 0x000fe2000fffe0ff */
[----:B------:R-:W-:Y:S01]  /*18f0*/  UMOV UR30, 0x0 ;  /* 0x00000000001e7882 */ /* 0x000fe20000000000 */
[----:B------:R-:W-:Y:S01]  /*1900*/  UMOV UR31, 0x10000000 ;  /* 0x10000000001f7882 */ /* 0x000fe20000000000 */
[----:B------:R-:W-:Y:S01]  /*1910*/  UMOV UR33, UR41 ;  /* 0x0000002900217c82 */ /* 0x000fe20008000000 */
[----:B------:R-:W-:Y:S01]  /*1920*/  UMOV UR36, UR44 ;  /* 0x0000002c00247c82 */ /* 0x000fe20008000000 */
[----:B------:R-:W-:Y:S01]  /*1930*/  UMOV UR35, UR43 ;  /* 0x0000002b00237c82 */ /* 0x000fe20008000000 */
[----:B------:R-:W-:Y:S01]  /*1940*/  UMOV UR25, UR41 ;  /* 0x0000002900197c82 */ /* 0x000fe20008000000 */
[----:B------:R-:W-:Y:S01]  /*1950*/  UMOV UR28, UR44 ;  /* 0x0000002c001c7c82 */ /* 0x000fe20008000000 */
[----:B------:R-:W-:Y:S01]  /*1960*/  UMOV UR27, UR43 ;  /* 0x0000002b001b7c82 */ /* 0x000fe20008000000 */
[----:B------:R1:W-:Y:S01]  /*1970*/  UTMALDG.3D [UR40], [UR46], desc[UR30] ;  /* 0x00001e282e0075b4 */ /* 0x0003e20008011000 */
[----:B------:R-:W-:Y:S01]  /*1980*/  UMOV UR17, UR41 ;  /* 0x0000002900117c82 */ /* 0x000fe20008000000 */
[----:B------:R-:W-:Y:S01]  /*1990*/  UMOV UR20, UR44 ;  /* 0x0000002c00147c82 */ /* 0x000fe20008000000 */
[----:B------:R-:W-:Y:S01]  /*19a0*/  UMOV UR19, UR43 ;  /* 0x0000002b00137c82 */ /* 0x000fe20008000000 */
[----:B------:R-:W-:Y:S01]  /*19b0*/  UMOV UR12, UR44 ;  /* 0x0000002c000c7c82 */ /* 0x000fe20008000000 */
[----:B------:R-:W-:Y:S01]  /*19c0*/  UMOV UR9, UR41 ;  /* 0x0000002900097c82 */ /* 0x000fe20008000000 */
[----:B------:R-:W-:Y:S01]  /*19d0*/  UMOV UR10, UR43 ;  /* 0x0000002b000a7c82 */ /* 0x000fe20008000000 */
[----:B------:R-:W-:Y:S01]  /*19e0*/  UIADD3 UR29, UPT, UPT, UR29, 0x1, URZ ;  /* 0x000000011d1d7890 */ /* 0x000fe2000fffe0ff */
[----:B------:R1:W-:Y:S01]  /*19f0*/  UTMALDG.3D [UR32], [UR46], desc[UR30] ;  /* 0x00001e202e0075b4 */ /* 0x0003e20008011000 */
[----:B------:R-:W-:Y:S01]  /*1a00*/  UMOV UR21, UR5 ;  /* 0x0000000500157c82 */ /* 0x000fe20008000000 */
[----:B------:R-:W-:Y:S01]  /*1a10*/  UMOV UR45, UR6 ;  /* 0x00000006002d7c82 */ /* 0x000fe20008000000 */
[----:B------:R-:W-:Y:S01]  /*1a20*/  UISETP.NE.AND UP0, UPT, UR29, UR5, UPT ;  /* 0x000000051d00728c */ /* 0x000fe2000bf05270 */
[----:B------:R1:W-:Y:S01]  /*1a30*/  UTMALDG.3D [UR24], [UR46], desc[UR30] ;  /* 0x00001e182e0075b4 */ /* 0x0003e20008011000 */
[----:B------:R1:W-:Y:S01]  /*1a40*/  UTMALDG.3D [UR16], [UR46], desc[UR30] ;  /* 0x00001e102e0075b4 */ /* 0x0003e20008011000 */
[----:B------:R1:W-:Y:S06]  /*1a50*/  UTMALDG.3D [UR8], [UR38], desc[UR30] ;  /* 0x00001e08260075b4 */ /* 0x0003ec0008011000 */
[----:B------:R-:W-:Y:S05]  /*1a60*/  BRA.U UP0, `(.L_x_25) ;  /* 0xfffffffd00247547 */ /* 0x000fea000b83ffff */
.L_x_20:
[----:B-1----:R-:W-:Y:S01]  /*1a70*/  ULEA UR8, UR6, UR4, 0x3 ;  /* 0x0000000406087291 */ /* 0x002fe2000f8e18ff */
[----:B------:R-:W-:Y:S01]  /*1a80*/  SHF.L.U32 R2, R15, 0x1f, RZ ;  /* 0x0000001f0f027819 */ /* 0x000fe200000006ff */
[----:B------:R-:W-:Y:S01]  /*1a90*/  @!P1 SYNCS.ARRIVE.TRANS64.A1T0 RZ, [UR4+0x78], RZ ;  /* 0x000078ffffff99a7 */ /* 0x000fe20008100004 */
[----:B------:R-:W-:-:S06]  /*1aa0*/  UISETP.GT.AND UP0, UPT, UR15, UR14, UPT ;  /* 0x0000000e0f00728c */ /* 0x000fcc000bf04270 */
[----:B--2---:R1:W2:Y:S03]  /*1ab0*/  SYNCS.PHASECHK.TRANS64.TRYWAIT P0, [UR8+0x18], R2 ;  /* 0x00001802ff0075a7 */ /* 0x0042a60008001108 */
[----:B------:R-:W-:Y:S05]  /*1ac0*/  BRA.U !UP0, `(.L_x_26) ;  /* 0x0000000108ec7547 */ /* 0x000fea000b800000 */
[----:B------:R-:W-:Y:S02]  /*1ad0*/  UIADD3 UR29, UPT, UPT, UR7, UR21, URZ ;  /* 0x00000015071d7290 */ /* 0x000fe4000fffe0ff */
[----:B------:R-:W-:Y:S02]  /*1ae0*/  UIADD3 UR34, UPT, UPT, UR42, 0x20, URZ ;  /* 0x000000202a227890 */ /* 0x000fe4000fffe0ff */
[----:B------:R-:W-:Y:S02]  /*1af0*/  UIADD3 UR26, UPT, UPT, UR42, 0x40, URZ ;  /* 0x000000402a1a7890 */ /* 0x000fe4000fffe0ff */
[----:B------:R-:W-:Y:S01]  /*1b00*/  UIADD3 UR18, UPT, UPT, UR42, 0x60, URZ ;  /* 0x000000602a127890 */ /* 0x000fe2000fffe0ff */
[----:B------:R-:W-:-:S11]  /*1b10*/  UMOV UR45, UR6 ;  /* 0x00000006002d7c82 */ /* 0x000fd60008000000 */
.L_x_31:
[----:B-1----:R-:W-:Y:S01]  /*1b20*/  ULEA UR41, UR45, UR4, 0x3 ;  /* 0x000000042d297291 */ /* 0x002fe2000f8e18ff */
[----:B--2---:R-:W-:Y:S01]  /*1b30*/  @!P5 MOV R3, 0xc000 ;  /* 0x0000c0000003d802 */ /* 0x004fe20000000f00 */
[----:B--2---:R-:W-:Y:S10]  /*1b40*/  @P0 BRA `(.L_x_27) ;  /* 0x00000000000c0947 */ /* 0x004ff40003800000 */
[----:B------:R-:W-:-:S04]  /*1b50*/  SHF.L.U32 R5, R15, 0x1f, RZ ;  /* 0x0000001f0f057819 */ /* 0x000fc800000006ff */
[----:B------:R-:W2:Y:S02]  /*1b60*/  SYNCS.PHASECHK.TRANS64.TRYWAIT P0, [UR41+0x18], R5 ;  /* 0x00001805ff0075a7 */ /* 0x000ea40008001129 */
[----:B--2---:R-:W-:Y:S05]  /*1b70*/  @!P0 BRA `(.L_x_28) ;  /* 0x000000b800a08947 */ /* 0x004fea0003800000 */
.L_x_27:
[----:B------:R2:W-:Y:S01]  /*1b80*/  @!P5 SYNCS.ARRIVE.TRANS64 RZ, [UR41], R3 ;  /* 0x00000003ffffd9a7 */ /* 0x0005e20008000029 */
[----:B------:R-:W-:Y:S04]  /*1b90*/  BSSY.RECONVERGENT B0, `(.L_x_29) ;  /* 0x0000003000007945 */ /* 0x000fe80003800200 */
[----:B------:R-:W-:Y:S05]  /*1ba0*/  @P4 BRA `(.L_x_30) ;  /* 0x0000000000044947 */ /* 0x000fea0003800000 */
[----:B------:R-:W-:Y:S05]  /*1bb0*/  BPT.TRAP 0x1 ;  /* 0x000000040000795c */ /* 0x000fea0000300000 */
.L_x_30:
[----:B------:R-:W-:Y:S05]  /*1bc0*/  BSYNC.RECONVERGENT B0 ;  /* 0x0000000000007941 */ /* 0x000fea0003800200 */
.L_x_29:
        /* <DEDUP_REMOVED lines=37> */
[----:B------:R-:W-:-:S02]  /*1e20*/  UMOV UR45, UR6 ;  /* 0x00000006002d7c82 */ /* 0x000fc40008000000 */
[----:B------:R-:W-:Y:S01]  /*1e30*/  UISETP.NE.AND UP0, UPT, UR21, UR29, UPT ;  /* 0x0000001d1500728c */ /* 0x000fe2000bf05270 */
[----:B------:R1:W-:Y:S01]  /*1e40*/  UTMALDG.3D [UR24], [UR46], desc[UR30] ;  /* 0x00001e182e0075b4 */ /* 0x0003e20008011000 */
[----:B------:R1:W-:Y:S01]  /*1e50*/  UTMALDG.3D [UR16], [UR46], desc[UR30] ;  /* 0x00001e102e0075b4 */ /* 0x0003e20008011000 */
[----:B------:R1:W-:Y:S06]  /*1e60*/  UTMALDG.3D [UR8], [UR38], desc[UR30] ;  /* 0x00001e08260075b4 */ /* 0x0003ec0008011000 */
[----:B------:R-:W-:Y:S05]  /*1e70*/  BRA.U UP0, `(.L_x_31) ;  /* 0xfffffffd00287547 */ /* 0x000fea000b83ffff */
.L_x_26:
[----:B-1----:R-:W-:Y:S01]  /*1e80*/  LEA R2, R14, UR4, 0x3 ;  /* 0x000000040e027c11 */ /* 0x002fe2000f8e18ff */
[----:B------:R-:W-:Y:S01]  /*1e90*/  NOP ;  /* 0x0000000000007918 */ /* 0x000fe20000000000 */
[----:B--2---:R-:W-:Y:S02]  /*1ea0*/  SHF.L.U32 R3, R12, 0x1f, RZ ;  /* 0x0000001f0c037819 */ /* 0x004fe400000006ff */
[----:B------:R-:W-:Y:S02]  /*1eb0*/  LEA R4, R14, UR4, 0x4 ;  /* 0x000000040e047c11 */ /* 0x000fe4000f8e20ff */
[----:B------:R-:W1:Y:S02]  /*1ec0*/  SYNCS.PHASECHK.TRANS64.TRYWAIT P0, [R2+URZ+0x80], R3 ;  /* 0x00008003020075a7 */ /* 0x000e6400080011ff */
[----:B-1----:R-:W-:Y:S05]  /*1ed0*/  @!P0 BRA `(.L_x_32) ;  /* 0x000000b400e08947 */ /* 0x002fea0003800000 */
.L_x_167:
[----:B------:R-:W2:Y:S01]  /*1ee0*/  LDS.128 R4, [R4+0xf0] ;  /* 0x0000f00004047984 */ /* 0x000ea20000000c00 */
[----:B---3--:R-:W-:Y:S01]  /*1ef0*/  ISETP.GE.AND P0, PT, R40, 0x1, PT ;  /* 0x000000012800780c */ /* 0x008fe20003f06270 */
[----:B-1----:R-:W-:Y:S01]  /*1f00*/  VIADD R2, R2, 0x90 ;  /* 0x0000009002027836 */ /* 0x002fe20000000000 */
[----:B------:R-:W-:Y:S01]  /*1f10*/  @!PT LDS RZ, [RZ] ;  /* 0x00000000fffff984 */ /* 0x000fe20000000800 */
[----:B------:R-:W-:Y:S01]  /*1f20*/  @!PT LDS RZ, [RZ] ;  /* 0x00000000fffff984 */ /* 0x000fe20000000800 */
[----:B------:R-:W-:Y:S01]  /*1f30*/  @!PT LDS RZ, [RZ] ;  /* 0x00000000fffff984 */ /* 0x000fe20000000800 */
[----:B------:R-:W-:Y:S01]  /*1f40*/  @!PT LDS RZ, [RZ] ;  /* 0x00000000fffff984 */ /* 0x000fe20000000800 */
[----:B------:R1:W-:Y:S06]  /*1f50*/  MEMBAR.ALL.CTA ;  /* 0x0000000000007992 */ /* 0x0003ec0000008000 */
[----:B-1----:R-:W1:Y:S01]  /*1f60*/  FENCE.VIEW.ASYNC.S ;  /* 0x00000000000073c6 */ /* 0x002e620000000000 */
[----:B------:R-:W-:-:S04]  /*1f70*/  PRMT R2, RZ, 0x654, R2 ;  /* 0x00000654ff027816 */ /* 0x000fc80000000002 */
[----:B-1----:R1:W-:Y:S01]  /*1f80*/  SYNCS.ARRIVE.TRANS64.RED.A1T0 RZ, [R2+URZ], RZ ;  /* 0x000000ff02ff79a7 */ /* 0x0023e200081004ff */
[----:B--2---:R-:W-:-:S13]  /*1f90*/  LOP3.LUT P2, RZ, R6, 0x1, RZ, 0xc0, !PT ;  /* 0x0000000106ff7812 */ /* 0x004fda000784c0ff */
[----:B------:R-:W-:Y:S01]  /*1fa0*/  @P2 SHF.R.U32.HI R3, RZ, 0x10, R5 ;  /* 0x00000010ff032819 */ /* 0x000fe20000011605 */
[----:B------:R-:W-:Y:S01]  /*1fb0*/  VOTEU.ANY UP0, P2 ;  /* 0x0000000000ff7886 */ /* 0x000fe20001000100 */
[----:B------:R-:W-:Y:S02]  /*1fc0*/  @P2 MOV R13, R4 ;  /* 0x00000004000d2202 */ /* 0x000fe40000000f00 */
[----:B------:R-:W-:Y:S02]  /*1fd0*/  @P2 R2UR.BROADCAST UR8, R3 ;  /* 0x00000000030822ca */ /* 0x000fe400008e0000 */
[----:B------:R-:W-:-:S11]  /*1fe0*/  @P2 LOP3.LUT R11, R5, 0xffff, RZ, 0xc0, !PT ;  /* 0x0000ffff050b2812 */ /* 0x000fd600078ec0ff */
[----:B------:R-:W-:Y:S01]  /*1ff0*/  @UP0 UMOV UR44, UR8 ;  /* 0x00000008002c0c82 */ /* 0x000fe20008000000 */
[----:B-1----:R-:W-:Y:S05]  /*2000*/  @!P0 BRA `(.L_x_33) ;  /* 0x0000000000b88947 */ /* 0x002fea0003800000 */
[----:B------:R-:W4:Y:S01]  /*2010*/  LDC.64 R4, c[0x0][0xb18] ;  /* 0x0002c600ff047b82 */ /* 0x000f220000000a00 */
[----:B------:R-:W-:-:S07]  /*2020*/  ISETP.NE.AND P3, PT, R40, 0x1, PT ;  /* 0x000000012800780c */ /* 0x000fce0003f65270 */
[----:B------:R-:W1:Y:S08]  /*2030*/  LDC.64 R6, c[0x0][0xb10] ;  /* 0x0002c400ff067b82 */ /* 0x000e700000000a00 */
[----:B------:R-:W2:Y:S08]  /*2040*/  LDC R16, c[0x0][0xb20] ;  /* 0x0002c800ff107b82 */ /* 0x000eb00000000800 */
[----:B------:R-:W3:Y:S01]  /*2050*/  LDC R18, c[0x0][0xb0c] ;  /* 0x0002c300ff127b82 */ /* 0x000ee20000000800 */
[----:B----4-:R-:W-:Y:S01]  /*2060*/  IMAD.HI.U32 R17, R0, R5, RZ ;  /* 0x0000000500117227 */ /* 0x010fe200078e00ff */
[----:B------:R-:W-:-:S03]  /*2070*/  ISETP.NE.AND P0, PT, R4, 0x1, PT ;  /* 0x000000010400780c */ /* 0x000fc60003f05270 */
[----:B------:R-:W-:-:S03]  /*2080*/  IMAD.HI.U32 R5, R11, R5, RZ ;  /* 0x000000050b057227 */ /* 0x000fc600078e00ff */
[----:B------:R-:W4:Y:S01]  /*2090*/  LDC.64 R2, c[0x0][0xb28] ;  /* 0x0002ca00ff027b82 */ /* 0x000f220000000a00 */
[----:B-1----:R-:W-:-:S04]  /*20a0*/  IMAD.HI.U32 R20, R9, R6, RZ ;  /* 0x0000000609147227 */ /* 0x002fc800078e00ff */
[----:B------:R-:W-:Y:S01]  /*20b0*/  IMAD.HI.U32 R22, R13, R6, RZ ;  /* 0x000000060d167227 */ /* 0x000fe200078e00ff */
[----:B------:R-:W-:Y:S02]  /*20c0*/  SHF.R.U32.HI R20, RZ, R7, R20 ;  /* 0x00000007ff147219 */ /* 0x000fe40000011614 */
[-C--:B--2---:R-:W-:Y:S02]  /*20d0*/  SHF.R.U32.HI R17, RZ, R16.reuse, R17 ;  /* 0x00000010ff117219 */ /* 0x084fe40000011611 */
[----:B------:R-:W-:Y:S02]  /*20e0*/  SHF.R.U32.HI R16, RZ, R16, R5 ;  /* 0x00000010ff107219 */ /* 0x000fe40000011605 */
[----:B------:R-:W-:Y:S02]  /*20f0*/  SEL R17, R0, R17, !P0 ;  /* 0x0000001100117207 */ /* 0x000fe40004000000 */
[----:B------:R-:W-:Y:S02]  /*2100*/  SHF.R.U32.HI R22, RZ, R7, R22 ;  /* 0x00000007ff167219 */ /* 0x000fe40000011616 */
[----:B---3--:R-:W-:-:S02]  /*2110*/  ISETP.NE.AND P1, PT, R18, 0x1, PT ;  /* 0x000000011200780c */ /* 0x008fc40003f25270 */
[----:B------:R-:W-:Y:S02]  /*2120*/  SEL R5, R11, R16, !P0 ;  /* 0x000000100b057207 */ /* 0x000fe40004000000 */
[----:B------:R-:W-:Y:S02]  /*2130*/  SEL R19, R9, R20, !P1 ;  /* 0x0000001409137207 */ /* 0x000fe40004800000 */
[----:B------:R-:W-:Y:S01]  /*2140*/  SEL R7, R13, R22, !P1 ;  /* 0x000000160d077207 */ /* 0x000fe20004800000 */
[----:B----4-:R-:W-:-:S04]  /*2150*/  IMAD.HI.U32 R20, R17, R2, RZ ;  /* 0x0000000211147227 */ /* 0x010fc800078e00ff */
[----:B------:R-:W-:Y:S01]  /*2160*/  IMAD.HI.U32 R6, R19, R2, RZ ;  /* 0x0000000213067227 */ /* 0x000fe200078e00ff */
[----:B------:R-:W-:-:S04]  /*2170*/  @P3 SHF.R.U32.HI R17, RZ, R3, R20 ;  /* 0x00000003ff113219 */ /* 0x000fc80000011614 */
        /* <DEDUP_REMOVED lines=8> */
[----:B------:R-:W-:-:S04]  /*2200*/  @!P0 IMAD.HI.U32 R16, R7, R2, RZ ;  /* 0x0000000207108227 */ /* 0x000fc800078e00ff */
[----:B------:R-:W-:Y:S01]  /*2210*/  IMAD.MOV R2, RZ, RZ, -R6 ;  /* 0x000000ffff027224 */ /* 0x000fe200078e0a06 */
[----:B------:R-:W-:-:S03]  /*2220*/  @!P0 SHF.R.U32.HI R16, RZ, R3, R16 ;  /* 0x00000003ff108219 */ /* 0x000fc60000011610 */
[----:B------:R-:W-:Y:S01]  /*2230*/  IMAD R2, R40, R2, R5 ;  /* 0x0000000228027224 */ /* 0x000fe200078e0205 */
[----:B------:R-:W-:Y:S02]  /*2240*/  @!P0 SEL R3, R7, R16, !P3 ;  /* 0x0000001007038207 */ /* 0x000fe40005800000 */
[----:B------:R-:W-:-:S03]  /*2250*/  IADD3 R16, PT, PT, -R5, RZ, RZ ;  /* 0x000000ff05107210 */ /* 0x000fc60007ffe1ff */
[--C-:B------:R-:W-:Y:S02]  /*2260*/  @!P0 IMAD.IADD R6, R6, 0x1, -R3.reuse ;  /* 0x0000000106068824 */ /* 0x100fe400078e0a03 */
[----:B------:R-:W-:Y:S01]  /*2270*/  @!P0 IMAD R3, R2, R19, R3 ;  /* 0x0000001302038224 */ /* 0x000fe200078e0203 */
[----:B------:R-:W-:Y:S01]  /*2280*/  IADD3 R2, PT, PT, -R7, RZ, RZ ;  /* 0x000000ff07027210 */ /* 0x000fe20007ffe1ff */
[----:B------:R-:W-:Y:S02]  /*2290*/  @!P0 IMAD R5, R40, R6, R7 ;  /* 0x0000000628058224 */ /* 0x000fe400078e0207 */
[----:B------:R-:W-:Y:S02]  /*22a0*/  IMAD R11, R4, R16, R11 ;  /* 0x00000010040b7224 */ /* 0x000fe400078e020b */
[----:B------:R-:W-:Y:S02]  /*22b0*/  @!P0 IMAD.MOV.U32 R7, RZ, RZ, R3 ;  /* 0x000000ffff078224 */ /* 0x000fe400078e0003 */
[----:B------:R-:W-:-:S02]  /*22c0*/  IMAD R2, R18, R2, R13 ;  /* 0x0000000212027224 */ /* 0x000fc400078e020d */
[----:B------:R-:W-:Y:S02]  /*22d0*/  IMAD R11, R5, R4, R11 ;  /* 0x00000004050b7224 */ /* 0x000fe400078e020b */
[----:B------:R-:W-:Y:S02]  /*22e0*/  IMAD R13, R7, R18, R2 ;  /* 0x00000012070d7224 */ /* 0x000fe400078e0202 */
.L_x_33:
[----:B------:R-:W1:Y:S02]  /*22f0*/  LDCU UR8, c[0x0][0xb30] ;  /* 0x00016600ff0877ac */ /* 0x000e640008000800 */
[----:B-1----:R-:W-:-:S09]  /*2300*/  UISETP.NE.AND UP0, UPT, UR8, 0x1, UPT ;  /* 0x000000010800788c */ /* 0x002fd2000bf05270 */
[----:B------:R-:W-:Y:S05]  /*2310*/  BRA.U UP0, `(.L_x_34) ;  /* 0x0000000100407547 */ /* 0x000fea000b800000 */
[----:B------:R-:W1:Y:S08]  /*2320*/  LDC.64 R4, c[0x0][0xb10] ;  /* 0x0002c400ff047b82 */ /* 0x000e700000000a00 */
[----:B------:R-:W2:Y:S08]  /*2330*/  LDC.64 R2, c[0x0][0xb18] ;  /* 0x0002c600ff027b82 */ /* 0x000eb00000000a00 */
[----:B------:R-:W3:Y:S08]  /*2340*/  LDC R6, c[0x0][0xb20] ;  /* 0x0002c800ff067b82 */ /* 0x000ef00000000800 */
[----:B------:R-:W4:Y:S01]  /*2350*/  LDC R16, c[0x0][0xb0c] ;  /* 0x0002c300ff107b82 */ /* 0x000f220000000800 */
[----:B-1----:R-:W-:-:S05]  /*2360*/  IMAD.HI.U32 R4, R13, R4, RZ ;  /* 0x000000040d047227 */ /* 0x002fca00078e00ff */
[----:B------:R-:W-:Y:S01]  /*2370*/  SHF.R.U32.HI R4, RZ, R5, R4 ;  /* 0x00000005ff047219 */ /* 0x000fe20000011604 */
[----:B--2---:R-:W-:Y:S01]  /*2380*/  IMAD.HI.U32 R3, R11, R3, RZ ;  /* 0x000000030b037227 */ /* 0x004fe200078e00ff */
[----:B------:R-:W-:-:S04]  /*2390*/  ISETP.NE.AND P0, PT, R2, 0x1, PT ;  /* 0x000000010200780c */ /* 0x000fc80003f05270 */
[----:B---3--:R-:W-:-:S04]  /*23a0*/  SHF.R.U32.HI R6, RZ, R6, R3 ;  /* 0x00000006ff067219 */ /* 0x008fc80000011603 */
[----:B------:R-:W-:Y:S02]  /*23b0*/  SEL R3, R11, R6, !P0 ;  /* 0x000000060b037207 */ /* 0x000fe40004000000 */
[----:B----4-:R-:W-:-:S04]  /*23c0*/  ISETP.NE.AND P1, PT, R16, 0x1, PT ;  /* 0x000000011000780c */ /* 0x010fc80003f25270 */
[----:B------:R-:W-:-:S05]  /*23d0*/  SEL R4, R13, R4, !P1 ;  /* 0x000000040d047207 */ /* 0x000fca0004800000 */
[----:B------:R-:W-:Y:S02]  /*23e0*/  IMAD.IADD R5, R3, 0x1, -R4 ;  /* 0x0000000103057824 */ /* 0x000fe400078e0a04 */
[----:B------:R-:W-:Y:S02]  /*23f0*/  IMAD.IADD R3, R4, 0x1, -R3 ;  /* 0x0000000104037824 */ /* 0x000fe400078e0a03 */
[----:B------:R-:W-:Y:S02]  /*2400*/  IMAD R13, R5, R16, R13 ;  /* 0x00000010050d7224 */ /* 0x000fe400078e020d */
[----:B------:R-:W-:-:S07]  /*2410*/  IMAD R11, R3, R2, R11 ;  /* 0x00000002030b7224 */ /* 0x000fce00078e020b */
.L_x_34:
[----:B------:R-:W-:Y:S01]  /*2420*/  VIADD R14, R14, 0x1 ;  /* 0x000000010e0e7836 */ /* 0x000fe20000000000 */
[----:B------:R-:W-:Y:S01]  /*2430*/  PLOP3.LUT P1, PT, PT, PT, PT, 0x80, 0x8 ;  /* 0x000000000008781c */ /* 0x000fe20003f2f070 */
[----:B------:R-:W-:Y:S02]  /*2440*/  IMAD.IADD R21, R13, 0x1, R104 ;  /* 0x000000010d157824 */ /* 0x000fe400078e0268 */
[----:B------:R-:W-:Y:S01]  /*2450*/  IMAD.IADD R20, R11, 0x1, R102 ;  /* 0x000000010b147824 */ /* 0x000fe200078e0266 */
[----:B------:R-:W-:-:S04]  /*2460*/  ISETP.NE.AND P0, PT, R14, 0x2, PT ;  /* 0x000000020e00780c */ /* 0x000fc80003f05270 */
[----:B------:R-:W-:Y:S02]  /*2470*/  SEL R3, RZ, 0x1, P0 ;  /* 0x00000001ff037807 */ /* 0x000fe40000000000 */
[----:B------:R-:W-:Y:S02]  /*2480*/  SEL R14, R14, RZ, P0 ;  /* 0x000000ff0e0e7207 */ /* 0x000fe40000000000 */
[----:B------:R-:W-:Y:S01]  /*2490*/  LOP3.LUT R12, R12, R3, RZ, 0x3c, !PT ;  /* 0x000000030c0c7212 */ /* 0x000fe200078e3cff */
[----:B------:R-:W-:Y:S06]  /*24a0*/  @P2 BRA `(.L_x_35) ;  /* 0xfffffff000102947 */ /* 0x000fec000383ffff */
[----:B------:R-:W-:Y:S01]  /*24b0*/  UIADD3 UR4, UPT, UPT, UR4, 0x18, URZ ;  /* 0x0000001804047890 */ /* 0x000fe2000fffe0ff */
[----:B------:R-:W-:-:S03]  /*24c0*/  SHF.L.U32 R3, R15, 0x1f, RZ ;  /* 0x0000001f0f037819 */ /* 0x000fc600000006ff */
[----:B------:R-:W-:-:S09]  /*24d0*/  ULEA UR5, UR6, UR4, 0x3 ;  /* 0x0000000406057291 */ /* 0x000fd2000f8e18ff */
[----:B------:R-:W1:Y:S02]  /*24e0*/  SYNCS.PHASECHK.TRANS64.TRYWAIT P0, [UR5], R3 ;  /* 0x00000003ff0075a7 */ /* 0x000e640008001105 */
[----:B-1----:R-:W-:Y:S05]  /*24f0*/  @!P0 BRA `(.L_x_36) ;  /* 0x000000b0006c8947 */ /* 0x002fea0003800000 */
.L_x_169:
[----:B------:R-:W-:-:S04]  /*2500*/  UIADD3 UR6, UPT, UPT, UR6, 0x1, URZ ;  /* 0x0000000106067890 */ /* 0x000fc8000fffe0ff */
[----:B------:R-:W-:-:S04]  /*2510*/  UISETP.NE.AND UP0, UPT, UR6, 0x3, UPT ;  /* 0x000000030600788c */ /* 0x000fc8000bf05270 */
[----:B------:R-:W-:Y:S02]  /*2520*/  USEL UR7, URZ, 0x1, UP0 ;  /* 0x00000001ff077887 */ /* 0x000fe40008000000 */
[----:B------:R-:W-:-:S04]  /*2530*/  USEL UR6, UR6, URZ, UP0 ;  /* 0x000000ff06067287 */ /* 0x000fc80008000000 */
[----:B------:R-:W-:Y:S01]  /*2540*/  ULEA UR5, UR6, UR4, 0x3 ;  /* 0x0000000406057291 */ /* 0x000fe2000f8e18ff */
[----:B------:R-:W-:-:S04]  /*2550*/  LOP3.LUT R15, R15, UR7, RZ, 0x3c, !PT ;  /* 0x000000070f0f7c12 */ /* 0x000fc8000f8e3cff */
[----:B-1----:R-:W-:-:S04]  /*2560*/  SHF.L.U32 R3, R15, 0x1f, RZ ;  /* 0x0000001f0f037819 */ /* 0x002fc800000006ff */
[----:B------:R-:W1:Y:S02]  /*2570*/  SYNCS.PHASECHK.TRANS64.TRYWAIT P0, [UR5], R3 ;  /* 0x00000003ff0075a7 */ /* 0x000e640008001105 */
[----:B-1----:R-:W-:Y:S05]  /*2580*/  @!P0 BRA `(.L_x_37) ;  /* 0x000000b000608947 */ /* 0x002fea0003800000 */
.L_x_171:
[----:B------:R-:W-:-:S04]  /*2590*/  UIADD3 UR6, UPT, UPT, UR6, 0x1, URZ ;  /* 0x0000000106067890 */ /* 0x000fc8000fffe0ff */
[----:B------:R-:W-:-:S04]  /*25a0*/  UISETP.NE.AND UP0, UPT, UR6, 0x3, UPT ;  /* 0x000000030600788c */ /* 0x000fc8000bf05270 */
[----:B------:R-:W-:Y:S02]  /*25b0*/  USEL UR5, URZ, 0x1, UP0 ;  /* 0x00000001ff057887 */ /* 0x000fe40008000000 */
[----:B------:R-:W-:-:S04]  /*25c0*/  USEL UR6, UR6, URZ, UP0 ;  /* 0x000000ff06067287 */ /* 0x000fc80008000000 */
[----:B------:R-:W-:Y:S01]  /*25d0*/  ULEA UR6, UR6, UR4, 0x3 ;  /* 0x0000000406067291 */ /* 0x000fe2000f8e18ff */
[----:B-1----:R-:W-:-:S04]  /*25e0*/  LOP3.LUT R3, R15, UR5, RZ, 0x3c, !PT ;  /* 0x000000050f037c12 */ /* 0x002fc8000f8e3cff */
[----:B------:R-:W-:Y:S01]  /*25f0*/  SHF.L.U32 R3, R3, 0x1f, RZ ;  /* 0x0000001f03037819 */ /* 0x000fe200000006ff */
[----:B----4-:R-:W-:-:S07]  /*2600*/  IMAD.U32 R0, RZ, RZ, UR6 ;  /* 0x00000006ff007e24 */ /* 0x010fce000f8e00ff */
.L_x_38:
[----:B-1----:R1:W2:Y:S02]  /*2610*/  SYNCS.PHASECHK.TRANS64.TRYWAIT P0, [R0+URZ], R3 ;  /* 0x00000003000075a7 */ /* 0x0022a400080011ff */
[----:B--2---:R-:W-:Y:S05]  /*2620*/  @!P0 NANOSLEEP.SYNCS 0x989680 ;  /* 0x009896800000895d */ /* 0x004fea0003900000 */
[----:B------:R-:W2:Y:S02]  /*2630*/  @!P0 SYNCS.PHASECHK.TRANS64 P0, [R0+URZ], R3 ;  /* 0x00000003000085a7 */ /* 0x000ea400080010ff */
[----:B--2---:R-:W-:Y:S05]  /*2640*/  @P0 EXIT ;  /* 0x000000000000094d */ /* 0x004fea0003800000 */
[----:B------:R-:W-:Y:S05]  /*2650*/  BRA `(.L_x_38) ;  /* 0xfffffffc00ec7947 */ /* 0x000fea000383ffff */
.L_x_17:
[----:B------:R-:W-:-:S04]  /*2660*/  UISETP.NE.AND UP1, UPT, UR37, URZ, UPT ;  /* 0x000000ff2500728c */ /* 0x000fc8000bf25270 */
[----:B------:R-:W-:-:S09]  /*2670*/  UISETP.NE.OR UP1, UPT, UR8, 0x1, UP1 ;  /* 0x000000010800788c */ /* 0x000fd20008f25670 */
[----:B------:R-:W-:Y:S05]  /*2680*/  BRA.U UP1, `(.L_x_39) ;  /* 0x0000000501487547 */ /* 0x000fea000b800000 */
[----:B------:R-:W-:Y:S01]  /*2690*/  ISETP.NE.AND P2, PT, R2, RZ, PT ;  /* 0x000000ff0200720c */ /* 0x000fe20003f45270 */
[----:B------:R-:W-:Y:S01]  /*26a0*/  IMAD.MOV.U32 R12, RZ, RZ, 0x1 ;  /* 0x00000001ff0c7424 */ /* 0x000fe200078e00ff */
[----:B------:R-:W-:Y:S02]  /*26b0*/  CS2R R10, SRZ ;  /* 0x00000000000a7805 */ /* 0x000fe4000001ff00 */
[----:B------:R-:W-:Y:S01]  /*26c0*/  CS2R R8, SRZ ;  /* 0x0000000000087805 */ /* 0x000fe2000001ff00 */
[----:B------:R-:W-:Y:S01]  /*26d0*/  UMOV UR4, 0x400 ;  /* 0x0000040000047882 */ /* 0x000fe20000000000 */
[----:B------:R-:W-:Y:S01]  /*26e0*/  UMOV UR6, URZ ;  /* 0x000000ff00067c82 */ /* 0x000fe20008000000 */
[----:B------:R-:W-:-:S12]  /*26f0*/  ULEA UR37, UR37, UR4, 0x18 ;  /* 0x0000000425257291 */ /* 0x000fd8000f8ec0ff */
.L_x_43:
[----:B------:R-:W-:Y:S02]  /*2700*/  LEA R0, R8, UR37, 0x3 ;  /* 0x0000002508007c11 */ /* 0x000fe4000f8e18ff */
[----:B------:R-:W-:-:S03]  /*2710*/  SHF.L.U32 R5, R9, 0x1f, RZ ;  /* 0x0000001f09057819 */ /* 0x000fc600000006ff */
[----:B------:R-:W-:Y:S01]  /*2720*/  VIADD R4, R0, 0xd0 ;  /* 0x000000d000047836 */ /* 0x000fe20000000000 */
[----:B------:R-:W1:Y:S02]  /*2730*/  SYNCS.PHASECHK.TRANS64.TRYWAIT P0, [R0+URZ+0xc0], R5 ;  /* 0x0000c005000075a7 */ /* 0x000e6400080011ff */
[----:B-1----:R-:W-:Y:S05]  /*2740*/  @!P0 BRA `(.L_x_40) ;  /* 0x000000b000088947 */ /* 0x002fea0003800000 */
.L_x_172:
[----:B------:R-:W-:Y:S01]  /*2750*/  ULEA UR5, UR6, UR37, 0x3 ;  /* 0x0000002506057291 */ /* 0x000fe2000f8e18ff */
[----:B------:R-:W-:Y:S02]  /*2760*/  PRMT R4, RZ, 0x654, R4 ;  /* 0x00000654ff047816 */ /* 0x000fe40000000004 */
[----:B-1----:R-:W-:Y:S01]  /*2770*/  SHF.L.U32 R5, R12, 0x1f, RZ ;  /* 0x0000001f0c057819 */ /* 0x002fe200000006ff */
[----:B------:R-:W-:Y:S01]  /*2780*/  UIADD3 UR4, UPT, UPT, UR5, 0x80, URZ ;  /* 0x0000008005047890 */ /* 0x000fe2000fffe0ff */
[----:B------:R1:W-:Y:S05]  /*2790*/  SYNCS.ARRIVE.TRANS64.RED.A1T0 RZ, [R4+URZ], RZ ;  /* 0x000000ff04ff79a7 */ /* 0x0003ea00081004ff */
[----:B------:R-:W-:Y:S01]  /*27a0*/  IMAD.U32 R7, RZ, RZ, UR4 ;  /* 0x00000004ff077e24 */ /* 0x000fe2000f8e00ff */
[----:B------:R-:W2:Y:S04]  /*27b0*/  SYNCS.PHASECHK.TRANS64.TRYWAIT P0, [UR5+0x90], R5 ;  /* 0x00009005ff0075a7 */ /* 0x000ea80008001105 */
[----:B------:R-:W-:Y:S01]  /*27c0*/  PRMT R6, R2, 0x654, R7 ;  /* 0x0000065402067816 */ /* 0x000fe20000000007 */
[----:B-1----:R-:W-:Y:S01]  /*27d0*/  @!P2 IMAD.MOV.U32 R4, RZ, RZ, 0x10 ;  /* 0x00000010ff04a424 */ /* 0x002fe200078e00ff */
[----:B--2---:R-:W-:Y:S06]  /*27e0*/  @!P0 BRA `(.L_x_41) ;  /* 0x000000ac00f48947 */ /* 0x004fec0003800000 */
.L_x_174:
[----:B------:R-:W-:Y:S01]  /*27f0*/  ULEA UR4, UR6, UR37, 0x4 ;  /* 0x0000002506047291 */ /* 0x000fe2000f8e20ff */
[----:B------:R-:W-:Y:S01]  /*2800*/  SEL R3, R6, R3, !P2 ;  /* 0x0000000306037207 */ /* 0x000fe20005000000 */
[----:B------:R-:W-:Y:S01]  /*2810*/  UIADD3 UR5, UPT, UPT, UR5, 0x80, URZ ;  /* 0x0000008005057890 */ /* 0x000fe2000fffe0ff */
[----:B-1----:R-:W-:Y:S01]  /*2820*/  LEA R0, R11, UR37, 0x3 ;  /* 0x000000250b007c11 */ /* 0x002fe2000f8e18ff */
[----:B------:R-:W-:Y:S01]  /*2830*/  UIADD3 UR4, UPT, UPT, UR4, 0xf0, URZ ;  /* 0x000000f004047890 */ /* 0x000fe2000fffe0ff */
[----:B------:R-:W-:Y:S01]  /*2840*/  SHF.L.U32 R5, R10, 0x1f, RZ ;  /* 0x0000001f0a057819 */ /* 0x000fe200000006ff */
[----:B------:R1:W-:Y:S01]  /*2850*/  @!P2 SYNCS.ARRIVE.TRANS64.RED RZ, [R3+URZ], R4 ;  /* 0x0000000403ffa9a7 */ /* 0x0003e200080004ff */
[----:B------:R-:W-:Y:S01]  /*2860*/  UIADD3 UR6, UPT, UPT, UR6, 0x1, URZ ;  /* 0x0000000106067890 */ /* 0x000fe2000fffe0ff */
[----:B------:R-:W-:-:S03]  /*2870*/  VIADD R8, R8, 0x1 ;  /* 0x0000000108087836 */ /* 0x000fc60000000000 */
[----:B------:R-:W-:Y:S02]  /*2880*/  UISETP.NE.AND UP0, UPT, UR6, 0x2, UPT ;  /* 0x000000020600788c */ /* 0x000fe4000bf05270 */
[----:B------:R-:W-:Y:S06]  /*2890*/  UGETNEXTWORKID.BROADCAST [UR4], [UR5] ;  /* 0x00000000040073ca */ /* 0x000fec0008000100 */
[----:B------:R-:W-:Y:S01]  /*28a0*/  USEL UR4, URZ, 0x1, UP0 ;  /* 0x00000001ff047887 */ /* 0x000fe20008000000 */
[----:B------:R-:W-:Y:S01]  /*28b0*/  ISETP.NE.AND P0, PT, R8, 0x2, PT ;  /* 0x000000020800780c */ /* 0x000fe20003f05270 */
[----:B------:R-:W-:Y:S01]  /*28c0*/  USEL UR6, UR6, URZ, UP0 ;  /* 0x000000ff06067287 */ /* 0x000fe20008000000 */
[----:B------:R-:W2:Y:S03]  /*28d0*/  SYNCS.PHASECHK.TRANS64.TRYWAIT P1, [R0+URZ+0x80], R5 ;  /* 0x00008005000075a7 */ /* 0x000ea600080211ff */
[----:B------:R-:W-:Y:S01]  /*28e0*/  LOP3.LUT R12, R12, UR4, RZ, 0x3c, !PT ;  /* 0x000000040c0c7c12 */ /* 0x000fe2000f8e3cff */
[----:B-12---:R-:W-:Y:S07]  /*28f0*/  @!P1 BRA `(.L_x_42) ;  /* 0x000000ac00c89947 */ /* 0x006fee0003800000 */
.L_x_175:
[C---:B------:R-:W-:Y:S01]  /*2900*/  LEA R4, R11.reuse, UR37, 0x4 ;  /* 0x000000250b047c11 */ /* 0x040fe2000f8e20ff */
[----:B-1----:R-:W-:Y:S01]  /*2910*/  VIADD R0, R0, 0x90 ;  /* 0x0000009000007836 */ /* 0x002fe20000000000 */
[----:B------:R-:W-:Y:S01]  /*2920*/  SEL R8, R8, RZ, P0 ;  /* 0x000000ff08087207 */ /* 0x000fe20000000000 */
[----:B------:R-:W-:-:S03]  /*2930*/  VIADD R11, R11, 0x1 ;  /* 0x000000010b0b7836 */ /* 0x000fc60000000000 */
[----:B------:R-:W1:Y:S01]  /*2940*/  LDS.128 R4, [R4+0xf0] ;  /* 0x0000f00004047984 */ /* 0x000e620000000c00 */
[----:B------:R-:W-:Y:S02]  /*2950*/  PRMT R0, RZ, 0x654, R0 ;  /* 0x00000654ff007816 */ /* 0x000fe40000000000 */
[C---:B------:R-:W-:Y:S01]  /*2960*/  ISETP.NE.AND P1, PT, R11.reuse, 0x2, PT ;  /* 0x000000020b00780c */ /* 0x040fe20003f25270 */
[----:B------:R-:W-:Y:S01]  /*2970*/  @!PT LDS RZ, [RZ] ;  /* 0x00000000fffff984 */ /* 0x000fe20000000800 */
[----:B------:R-:W-:Y:S01]  /*2980*/  @!PT LDS RZ, [RZ] ;  /* 0x00000000fffff984 */ /* 0x000fe20000000800 */
[----:B------:R-:W-:Y:S01]  /*2990*/  @!PT LDS RZ, [RZ] ;  /* 0x00000000fffff984 */ /* 0x000fe20000000800 */
[----:B------:R-:W-:Y:S01]  /*29a0*/  @!PT LDS RZ, [RZ] ;  /* 0x00000000fffff984 */ /* 0x000fe20000000800 */
[----:B------:R2:W-:Y:S06]  /*29b0*/  MEMBAR.ALL.CTA ;  /* 0x0000000000007992 */ /* 0x0005ec0000008000 */
[----:B--2---:R-:W2:Y:S01]  /*29c0*/  FENCE.VIEW.ASYNC.S ;  /* 0x00000000000073c6 */ /* 0x004ea20000000000 */
[----:B------:R-:W-:Y:S01]  /*29d0*/  SEL R11, R11, RZ, P1 ;  /* 0x000000ff0b0b7207 */ /* 0x000fe20000800000 */
[----:B--2---:R2:W-:Y:S01]  /*29e0*/  SYNCS.ARRIVE.TRANS64.RED.A1T0 RZ, [R0+URZ], RZ ;  /* 0x000000ff00ff79a7 */ /* 0x0045e200081004ff */
[----:B-1----:R-:W-:-:S02]  /*29f0*/  LOP3.LUT P3, RZ, R6, 0x1, RZ, 0xc0, !PT ;  /* 0x0000000106ff7812 */ /* 0x002fc4000786c0ff */
[----:B------:R-:W-:-:S04]  /*2a00*/  SEL R5, RZ, 0x1, P1 ;  /* 0x00000001ff057807 */ /* 0x000fc80000800000 */
[----:B------:R-:W-:Y:S02]  /*2a10*/  LOP3.LUT R10, R10, R5, RZ, 0x3c, !PT ;  /* 0x000000050a0a7212 */ /* 0x000fe400078e3cff */
[----:B--2---:R-:W-:-:S04]  /*2a20*/  SEL R0, RZ, 0x1, P0 ;  /* 0x00000001ff007807 */ /* 0x004fc80000000000 */
[----:B------:R-:W-:Y:S01]  /*2a30*/  LOP3.LUT R9, R9, R0, RZ, 0x3c, !PT ;  /* 0x0000000009097212 */ /* 0x000fe200078e3cff */
[----:B------:R-:W-:Y:S06]  /*2a40*/  @P3 BRA `(.L_x_43) ;  /* 0xfffffffc002c3947 */ /* 0x000fec000383ffff */
[----:B------:R-:W-:Y:S01]  /*2a50*/  ULEA UR5, UR6, UR37, 0x3 ;  /* 0x0000002506057291 */ /* 0x000fe2000f8e18ff */
[----:B------:R-:W-:-:S08]  /*2a60*/  SHF.L.U32 R3, R12, 0x1f, RZ ;  /* 0x0000001f0c037819 */ /* 0x000fd000000006ff */
[----:B------:R-:W1:Y:S02]  /*2a70*/  SYNCS.PHASECHK.TRANS64 P0, [UR5+0x90], R3 ;  /* 0x00009003ff0075a7 */ /* 0x000e640008001005 */
[----:B-1----:R-:W-:Y:S05]  /*2a80*/  @P0 BRA `(.L_x_44) ;  /* 0x0000000000080947 */ /* 0x002fea0003800000 */
[----:B------:R-:W1:Y:S02]  /*2a90*/  SYNCS.PHASECHK.TRANS64.TRYWAIT P0, [UR5+0x90], R3 ;  /* 0x00009003ff0075a7 */ /* 0x000e640008001105 */
[----:B-1----:R-:W-:Y:S05]  /*2aa0*/  @!P0 BRA `(.L_x_45) ;  /* 0x000000ac00708947 */ /* 0x002fea0003800000 */
.L_x_44:
[----:B------:R-:W-:-:S04]  /*2ab0*/  UIADD3 UR4, UPT, UPT, UR6, 0x1, URZ ;  /* 0x0000000106047890 */ /* 0x000fc8000fffe0ff */
[----:B------:R-:W-:-:S04]  /*2ac0*/  UISETP.NE.AND UP0, UPT, UR4, 0x2, UPT ;  /* 0x000000020400788c */ /* 0x000fc8000bf05270 */
[----:B------:R-:W-:Y:S02]  /*2ad0*/  USEL UR7, URZ, 0x1, UP0 ;  /* 0x00000001ff077887 */ /* 0x000fe40008000000 */
[----:B------:R-:W-:-:S04]  /*2ae0*/  USEL UR4, UR4, URZ, UP0 ;  /* 0x000000ff04047287 */ /* 0x000fc80008000000 */
[----:B------:R-:W-:Y:S01]  /*2af0*/  ULEA UR4, UR4, UR37, 0x3 ;  /* 0x0000002504047291 */ /* 0x000fe2000f8e18ff */
[----:B-1----:R-:W-:-:S04]  /*2b00*/  LOP3.LUT R3, R12, UR7, RZ, 0x3c, !PT ;  /* 0x000000070c037c12 */ /* 0x002fc8000f8e3cff */
[----:B------:R-:W-:-:S04]  /*2b10*/  SHF.L.U32 R0, R3, 0x1f, RZ ;  /* 0x0000001f03007819 */ /* 0x000fc800000006ff */
[----:B------:R-:W1:Y:S02]  /*2b20*/  SYNCS.PHASECHK.TRANS64 P0, [UR4+0x90], R0 ;  /* 0x00009000ff0075a7 */ /* 0x000e640008001004 */
[----:B-1----:R-:W-:Y:S05]  /*2b30*/  @P0 EXIT ;  /* 0x000000000000094d */ /* 0x002fea0003800000 */
[----:B------:R-:W-:Y:S02]  /*2b40*/  SHF.L.U32 R3, R3, 0x1f, RZ ;  /* 0x0000001f03037819 */ /* 0x000fe400000006ff */
[----:B------:R-:W-:-:S07]  /*2b50*/  MOV R0, UR4 ;  /* 0x0000000400007c02 */ /* 0x000fce0008000f00 */
.L_x_46:
[----:B-1----:R1:W2:Y:S02]  /*2b60*/  SYNCS.PHASECHK.TRANS64.TRYWAIT P0, [R0+URZ+0x90], R3 ;  /* 0x00009003000075a7 */ /* 0x0022a400080011ff */
[----:B--2---:R-:W-:Y:S05]  /*2b70*/  @!P0 NANOSLEEP.SYNCS 0x989680 ;  /* 0x009896800000895d */ /* 0x004fea0003900000 */
[----:B------:R-:W2:Y:S02]  /*2b80*/  @!P0 SYNCS.PHASECHK.TRANS64 P0, [R0+URZ+0x90], R3 ;  /* 0x00009003000085a7 */ /* 0x000ea400080010ff */
[----:B--2---:R-:W-:Y:S05]  /*2b90*/  @P0 EXIT ;  /* 0x000000000000094d */ /* 0x004fea0003800000 */
[----:B------:R-:W-:Y:S05]  /*2ba0*/  BRA `(.L_x_46) ;  /* 0xfffffffc00ec7947 */ /* 0x000fea000383ffff */
.L_x_39:
[----:B------:R-:W-:-:S09]  /*2bb0*/  UISETP.NE.AND UP1, UPT, UR8, URZ, UPT ;  /* 0x000000ff0800728c */ /* 0x000fd2000bf25270 */
[----:B------:R-:W-:Y:S05]  /*2bc0*/  BRA.U UP1, `(.L_x_47) ;  /* 0x0000000d016c7547 */ /* 0x000fea000b800000 */
[----:B------:R-:W-:Y:S01]  /*2bd0*/  UMOV UR4, 0x40 ;  /* 0x0000004000047882 */ /* 0x000fe20000000000 */
[----:B------:R-:W-:Y:S01]  /*2be0*/  NOP ;  /* 0x0000000000007918 */ /* 0x000fe20000000000 */
[----:B------:R-:W-:Y:S01]  /*2bf0*/  ULEA UR4, UR37, UR4, 0x18 ;  /* 0x0000000425047291 */ /* 0x000fe2000f8ec0ff */
[----:B------:R-:W-:Y:S02]  /*2c00*/  UMOV UR5, 0x400 ;  /* 0x0000040000057882 */ /* 0x000fe40000000000 */
[----:B------:R-:W-:-:S06]  /*2c10*/  ULEA UR37, UR37, UR5, 0x18 ;  /* 0x0000000525257291 */ /* 0x000fcc000f8ec0ff */
[----:B------:R-:W1:Y:S02]  /*2c20*/  LDS.U8 R0, [UR4+0x1c] ;  /* 0x00001c04ff007984 */ /* 0x000e640008000000 */
[----:B-1----:R-:W-:-:S13]  /*2c30*/  ISETP.NE.AND P0, PT, R0, RZ, PT ;  /* 0x000000ff0000720c */ /* 0x002fda0003f05270 */
[----:B------:R-:W-:Y:S05]  /*2c40*/  @P0 BRA `(.L_x_48) ;  /* 0x0000000000580947 */ /* 0x000fea0003800000 */
[----:B------:R-:W-:-:S13]  /*2c50*/  ELECT P0, URZ, PT ;  /* 0x0000000000ff782f */ /* 0x000fda0003800000 */
[----:B------:R-:W-:Y:S05]  /*2c60*/  @!P0 BRA `(.L_x_49) ;  /* 0x0000000000608947 */ /* 0x000fea0003800000 */
[----:B------:R-:W-:Y:S01]  /*2c70*/  UMOV UR5, 0x10 ;  /* 0x0000001000057882 */ /* 0x000fe20000000000 */
[----:B------:R-:W-:Y:S01]  /*2c80*/  HFMA2 R0, -RZ, RZ, 0, 5.9604644775390625e-08 ;  /* 0x00000001ff007431 */ /* 0x000fe200000001ff */
[----:B------:R-:W-:-:S03]  /*2c90*/  MOV R2, 0xffff ;  /* 0x0000ffff00027802 */ /* 0x000fc60000000f00 */
[----:B------:R-:W-:Y:S04]  /*2ca0*/  DEPBAR.LE SB1, 0x36 ;  /* 0x00009d800000791a */ /* 0x000fe80000000000 */
[----:B------:R-:W1:Y:S02]  /*2cb0*/  UTCATOMSWS.FIND_AND_SET.ALIGN UP0, UR5, UR5 ;  /* 0x00000005000575e3 */ /* 0x000e640008000800 */
[----:B-1----:R-:W-:Y:S01]  /*2cc0*/  MOV R3, UR5 ;  /* 0x0000000500037c02 */ /* 0x002fe20008000f00 */
[----:B------:R-:W-:Y:S06]  /*2cd0*/  BRA.U UP0, `(.L_x_50) ;  /* 0x0000000100187547 */ /* 0x000fec000b800000 */
.L_x_51:
[----:B------:R-:W-:Y:S05]  /*2ce0*/  NANOSLEEP 0x64 ;  /* 0x000000640000795d */ /* 0x000fea0003800000 */
[----:B------:R-:W-:-:S05]  /*2cf0*/  UMOV UR5, 0x10 ;  /* 0x0000001000057882 */ /* 0x000fca0000000000 */
[----:B------:R-:W-:Y:S04]  /*2d00*/  DEPBAR.LE SB1, 0x36 ;  /* 0x00009d800000791a */ /* 0x000fe80000000000 */
[----:B------:R-:W1:Y:S02]  /*2d10*/  UTCATOMSWS.FIND_AND_SET.ALIGN UP0, UR5, UR5 ;  /* 0x00000005000575e3 */ /* 0x000e640008000800 */
[----:B-1----:R-:W-:Y:S01]  /*2d20*/  MOV R3, UR5 ;  /* 0x0000000500037c02 */ /* 0x002fe20008000f00 */
[----:B------:R-:W-:Y:S05]  /*2d30*/  BRA.U !UP0, `(.L_x_51) ;  /* 0xfffffffd08e87547 */ /* 0x000fea000b83ffff */
.L_x_50:
[-C--:B------:R-:W-:Y:S02]  /*2d40*/  SHF.L.U32 R2, R2, R3.reuse, RZ ;  /* 0x0000000302027219 */ /* 0x080fe400000006ff */
[----:B------:R-:W-:Y:S01]  /*2d50*/  SHF.L.U32 R0, R0, R3, RZ ;  /* 0x0000000300007219 */ /* 0x000fe200000006ff */
[----:B------:R-:W-:Y:S02]  /*2d60*/  IMAD.SHL.U32 R3, R3, 0x20, RZ ;  /* 0x0000002003037824 */ /* 0x000fe400078e00ff */
[----:B------:R1:W-:Y:S04]  /*2d70*/  ATOMS.OR RZ, [UR4+0x14], R2 ;  /* 0x00001402ffff798c */ /* 0x0003e8000b000004 */
[----:B------:R1:W-:Y:S04]  /*2d80*/  ATOMS.OR RZ, [UR4+0x18], R0 ;  /* 0x00001800ffff798c */ /* 0x0003e8000b000004 */
[----:B------:R1:W-:Y:S01]  /*2d90*/  STS [UR37+0x110], R3 ;  /* 0x00011003ff007988 */ /* 0x0003e20008000825 */
[----:B------:R-:W-:Y:S05]  /*2da0*/  BRA `(.L_x_49) ;  /* 0x0000000000107947 */ /* 0x000fea0003800000 */
.L_x_48:
[----:B------:R-:W-:Y:S02]  /*2db0*/  MOV R0, 0xffffffff ;  /* 0xffffffff00007802 */ /* 0x000fe40000000f00 */
[----:B------:R-:W-:-:S03]  /*2dc0*/  MOV R2, 0x2df0 ;  /* 0x00002df000027802 */ /* 0x000fc60000000f00 */
[----:B------:R1:W-:Y:S04]  /*2dd0*/  STS [UR37+0x110], R0 ;  /* 0x00011000ff007988 */ /* 0x0003e80008000825 */
[----:B-1-3-5:R-:W-:Y:S05]  /*2de0*/  CALL.REL.NOINC `($__internal_1_$__cuda_sm10x_tcgen05_guardrail_trap_phase_invalid_during_alloc) ;  /* 0x000000b400387944 */ /* 0x02afea0003c00000 */
.L_x_49:
[----:B------:R-:W-:Y:S05]  /*2df0*/  WARPSYNC.ALL ;  /* 0x0000000000007948 */ /* 0x000fea0003800000 */
[----:B------:R-:W2:Y:S01]  /*2e00*/  S2UR UR5, SR_CgaCtaId ;  /* 0x00000000000579c3 */ /* 0x000ea20000008800 */
[----:B------:R-:W-:Y:S01]  /*2e10*/  UMOV UR4, 0x400 ;  /* 0x0000040000047882 */ /* 0x000fe20000000000 */
[----:B------:R-:W-:-:S06]  /*2e20*/  NOP ;  /* 0x0000000000007918 */ /* 0x000fcc0000000000 */
[----:B------:R-:W-:Y:S06]  /*2e30*/  BAR.ARV 0x6, 0xa0 ;  /* 0x0182800000007b1d */ /* 0x000fec0000002000 */
[----:B------:R-:W4:Y:S01]  /*2e40*/  LDCU UR7, c[0x0][0x38c] ;  /* 0x00007180ff0777ac */ /* 0x000f220008000800 */
[----:B------:R-:W-:Y:S01]  /*2e50*/  IMAD.MOV.U32 R11, RZ, RZ, 0x1 ;  /* 0x00000001ff0b7424 */ /* 0x000fe200078e00ff */
[----:B------:R-:W-:Y:S01]  /*2e60*/  CS2R R8, SRZ ;  /* 0x0000000000087805 */ /* 0x000fe2000001ff00 */
[----:B------:R-:W-:Y:S01]  /*2e70*/  IMAD.MOV.U32 R10, RZ, RZ, RZ ;  /* 0x000000ffff0a7224 */ /* 0x000fe200078e00ff */
[----:B------:R-:W3:Y:S01]  /*2e80*/  LDCU UR6, c[0x0][0x38c] ;  /* 0x00007180ff0677ac */ /* 0x000ee20008000800 */
[----:B------:R-:W-:Y:S01]  /*2e90*/  UMOV UR15, URZ ;  /* 0x000000ff000f7c82 */ /* 0x000fe20008000000 */
[----:B------:R-:W-:Y:S01]  /*2ea0*/  UMOV UR14, URZ ;  /* 0x000000ff000e7c82 */ /* 0x000fe20008000000 */
[----:B--2---:R-:W-:Y:S01]  /*2eb0*/  ULEA UR5, UR5, UR4, 0x18 ;  /* 0x0000000405057291 */ /* 0x004fe2000f8ec0ff */
[----:B------:R-:W-:Y:S01]  /*2ec0*/  UMOV UR24, 0x0 ;  /* 0x0000000000187882 */ /* 0x000fe20000000000 */
[----:B------:R-:W-:-:S02]  /*2ed0*/  UMOV UR25, 0x8408910 ;  /* 0x0840891000197882 */ /* 0x000fc40000000000 */
[----:B------:R-:W-:Y:S02]  /*2ee0*/  UIADD3 UR10, UPT, UPT, UR5, 0x10800, URZ ;  /* 0x00010800050a7890 */ /* 0x000fe4000fffe0ff */
[----:B------:R-:W-:Y:S02]  /*2ef0*/  UIADD3 UR11, UPT, UPT, UR5, 0x1c800, URZ ;  /* 0x0001c800050b7890 */ /* 0x000fe4000fffe0ff */
[----:B----4-:R-:W-:Y:S01]  /*2f00*/  UIADD3 UR7, UPT, UPT, UR7, 0x1f, URZ ;  /* 0x0000001f07077890 */ /* 0x010fe2000fffe0ff */
[----:B-1----:R-:W1:Y:S01]  /*2f10*/  LDS R0, [UR5+0x110] ;  /* 0x00011005ff007984 */ /* 0x002e620008000800 */
[----:B------:R-:W-:Y:S02]  /*2f20*/  USHF.R.U32.HI UR10, URZ, 0x4, UR10 ;  /* 0x00000004ff0a7899 */ /* 0x000fe4000801160a */
[----:B------:R-:W-:Y:S02]  /*2f30*/  USHF.R.S32.HI UR4, URZ, 0x1f, UR7 ;  /* 0x0000001fff047899 */ /* 0x000fe40008011407 */
[----:B------:R-:W-:-:S02]  /*2f40*/  USHF.R.U32.HI UR11, URZ, 0x4, UR11 ;  /* 0x00000004ff0b7899 */ /* 0x000fc4000801160b */
[----:B------:R-:W-:Y:S02]  /*2f50*/  ULEA.HI UR4, UR4, UR7, URZ, 0x5 ;  /* 0x0000000704047291 */ /* 0x000fe4000f8f28ff */
[----:B------:R-:W-:Y:S02]  /*2f60*/  ULOP3.LUT UR10, UR10, 0x3fff, URZ, 0xc0, !UPT ;  /* 0x00003fff0a0a7892 */ /* 0x000fe4000f8ec0ff */
[----:B------:R-:W-:Y:S02]  /*2f70*/  USHF.R.S32.HI UR4, URZ, 0x5, UR4 ;  /* 0x00000005ff047899 */ /* 0x000fe40008011404 */
[----:B------:R-:W-:Y:S02]  /*2f80*/  ULOP3.LUT UR11, UR11, 0x3fff, URZ, 0xc0, !UPT ;  /* 0x00003fff0b0b7892 */ /* 0x000fe4000f8ec0ff */
[----:B------:R-:W-:Y:S01]  /*2f90*/  UISETP.LT.AND UP0, UPT, UR4, 0x1, UPT ;  /* 0x000000010400788c */ /* 0x000fe2000bf01270 */
[----:B------:R-:W-:Y:S01]  /*2fa0*/  UMOV UR22, 0x0 ;  /* 0x0000000000167882 */ /* 0x000fe20000000000 */
[----:B------:R-:W-:-:S02]  /*2fb0*/  UMOV UR23, 0x8408910 ;  /* 0x0840891000177882 */ /* 0x000fc40000000000 */
[----:B------:R-:W-:Y:S02]  /*2fc0*/  USEL UR9, UR4, 0x1, !UP0 ;  /* 0x0000000104097887 */ /* 0x000fe4000c000000 */
[----:B------:R-:W-:Y:S02]  /*2fd0*/  ULOP3.LUT UR10, UR10, 0x1000000, URZ, 0xfc, !UPT ;  /* 0x010000000a0a7892 */ /* 0x000fe4000f8efcff */
[----:B------:R-:W-:Y:S02]  /*2fe0*/  ULOP3.LUT UR11, UR11, 0x10000, URZ, 0xfc, !UPT ;  /* 0x000100000b0b7892 */ /* 0x000fe4000f8efcff */
[----:B------:R-:W-:Y:S02]  /*2ff0*/  UIADD3 UR9, UPT, UPT, -UR9, URZ, URZ ;  /* 0x000000ff09097290 */ /* 0x000fe4000fffe1ff */
[----:B---3--:R-:W-:Y:S01]  /*3000*/  UISETP.GE.AND UP3, UPT, UR6, 0x1, UPT ;  /* 0x000000010600788c */ /* 0x008fe2000bf66270 */
[----:B------:R-:W-:Y:S01]  /*3010*/  UMOV UR20, 0x0 ;  /* 0x0000000000147882 */ /* 0x000fe20000000000 */
[----:B------:R-:W-:Y:S01]  /*3020*/  UMOV UR21, 0x8408910 ;  /* 0x0840891000157882 */ /* 0x000fe20000000000 */
[----:B------:R-:W-:Y:S01]  /*3030*/  UMOV UR18, 0x0 ;  /* 0x0000000000127882 */ /* 0x000fe20000000000 */
[----:B------:R-:W-:Y:S01]  /*3040*/  UMOV UR19, 0x8408910 ;  /* 0x0840891000137882 */ /* 0x000fe20000000000 */
[----:B-1----:R-:W-:-:S15]  /*3050*/  R2UR UR16, R0 ;  /* 0x00000000001072ca */ /* 0x002fde00000e0000 */
.L_x_58:
[----:B------:R-:W-:Y:S02]  /*3060*/  LEA R0, R10, UR5, 0x3 ;  /* 0x000000050a007c11 */ /* 0x000fe4000f8e18ff */
[----:B------:R-:W-:Y:S02]  /*3070*/  SHF.L.U32 R5, R9, 0x1f, RZ ;  /* 0x0000001f09057819 */ /* 0x000fe400000006ff */
[----:B------:R-:W-:Y:S01]  /*3080*/  PLOP3.LUT P0, PT, PT, PT, UP3, 0x80, 0x8 ;  /* 0x000000000008781c */ /* 0x000fe20003f0f038 */
[----:B------:R-:W-:Y:S01]  /*3090*/  VIADD R3, R0, 0x90 ;  /* 0x0000009000037836 */ /* 0x000fe20000000000 */
[----:B-1----:R-:W1:Y:S02]  /*30a0*/  SYNCS.PHASECHK.TRANS64.TRYWAIT P1, [R0+URZ+0x80], R5 ;  /* 0x00008005000075a7 */ /* 0x002e6400080211ff */
[----:B-1-3--:R-:W-:Y:S09]  /*30b0*/  @!P1 BRA `(.L_x_52) ;  /* 0x000000a800049947 */ /* 0x00aff20003800000 */
.L_x_177:
[----:B------:R-:W-:Y:S01]  /*30c0*/  LEA R4, R10, UR5, 0x4 ;  /* 0x000000050a047c11 */ /* 0x000fe2000f8e20ff */
[----:B------:R-:W-:Y:S01]  /*30d0*/  @UP3 ULEA UR6, UR14, UR5, 0x3 ;  /* 0x000000050e063291 */ /* 0x000fe2000f8e18ff */
[----:B------:R-:W-:Y:S01]  /*30e0*/  PLOP3.LUT P2, PT, PT, PT, PT, 0x80, 0x8 ;  /* 0x000000000008781c */ /* 0x000fe20003f4f070 */
[----:B------:R-:W-:Y:S01]  /*30f0*/  ULEA UR7, UR15, UR5, 0x3 ;  /* 0x000000050f077291 */ /* 0x000fe2000f8e18ff */
[----:B------:R-:W-:Y:S01]  /*3100*/  PRMT R3, RZ, 0x654, R3 ;  /* 0x00000654ff037816 */ /* 0x000fe20000000003 */
[----:B------:R-:W-:Y:S01]  /*3110*/  ULEA UR8, UR15, UR16, 0x8 ;  /* 0x000000100f087291 */ /* 0x000fe2000f8e40ff */
[----:B-1----:R-:W1:Y:S01]  /*3120*/  LDS.128 R4, [R4+0xf0] ;  /* 0x0000f00004047984 */ /* 0x002e620000000c00 */
[----:B------:R-:W-:Y:S02]  /*3130*/  @P0 SHF.L.U32 R2, R8, 0x1f, RZ ;  /* 0x0000001f08020819 */ /* 0x000fe400000006ff */
[----:B------:R-:W-:Y:S01]  /*3140*/  SHF.L.U32 R0, R11, 0x1f, RZ ;  /* 0x0000001f0b007819 */ /* 0x000fe200000006ff */
[----:B------:R-:W-:Y:S01]  /*3150*/  @!PT LDS RZ, [RZ] ;  /* 0x00000000fffff984 */ /* 0x000fe20000000800 */
[----:B------:R-:W-:Y:S01]  /*3160*/  @!PT LDS RZ, [RZ] ;  /* 0x00000000fffff984 */ /* 0x000fe20000000800 */
[----:B------:R-:W-:Y:S01]  /*3170*/  @!PT LDS RZ, [RZ] ;  /* 0x00000000fffff984 */ /* 0x000fe20000000800 */
[----:B------:R-:W-:Y:S01]  /*3180*/  @!PT LDS RZ, [RZ] ;  /* 0x00000000fffff984 */ /* 0x000fe20000000800 */
[----:B------:R2:W-:Y:S06]  /*3190*/  MEMBAR.ALL.CTA ;  /* 0x0000000000007992 */ /* 0x0005ec0000008000 */
[----:B--2---:R-:W2:Y:S02]  /*31a0*/  FENCE.VIEW.ASYNC.S ;  /* 0x00000000000073c6 */ /* 0x004ea40000000000 */
[----:B--2---:R2:W-:Y:S01]  /*31b0*/  SYNCS.ARRIVE.TRANS64.RED.A1T0 RZ, [R3+URZ], RZ ;  /* 0x000000ff03ff79a7 */ /* 0x0045e200081004ff */
[----:B------:R2:W3:Y:S01]  /*31c0*/  @P0 SYNCS.PHASECHK.TRANS64.TRYWAIT P2, [UR6], R2 ;  /* 0x00000002ff0005a7 */ /* 0x0004e20008041106 */
[----:B-1----:R-:W-:Y:S01]  /*31d0*/  LOP3.LUT P1, RZ, R6, 0x1, RZ, 0xc0, !PT ;  /* 0x0000000106ff7812 */ /* 0x002fe2000782c0ff */
[----:B------:R-:W1:Y:S02]  /*31e0*/  SYNCS.PHASECHK.TRANS64.TRYWAIT P0, [UR7+0xb0], R0 ;  /* 0x0000b000ff0075a7 */ /* 0x000e640008001107 */
[----:B-123--:R-:W-:Y:S10]  /*31f0*/  @!P0 BRA `(.L_x_53) ;  /* 0x000000a400c88947 */ /* 0x00eff40003800000 */
.L_x_179:
[----:B------:R-:W-:Y:S01]  /*3200*/  IADD3 R10, PT, PT, R10, 0x1, RZ ;  /* 0x000000010a0a7810 */ /* 0x000fe20007ffe0ff */
[----:B------:R-:W-:Y:S06]  /*3210*/  BRA.U !UP3, `(.L_x_54) ;  /* 0x000000010bc07547 */ /* 0x000fec000b800000 */
[----:B------:R-:W-:Y:S01]  /*3220*/  UPLOP3.LUT UP4, UPT, UPT, UPT, UPT, 0x40, 0x4 ;  /* 0x000000000004789c */ /* 0x000fe20003f8e870 */
[----:B------:R-:W-:Y:S01]  /*3230*/  UMOV UR13, UR9 ;  /* 0x00000009000d7c82 */ /* 0x000fe20008000000 */
[----:B------:R-:W-:Y:S01]  /*3240*/  UMOV UR12, UR4 ;  /* 0x00000004000c7c82 */ /* 0x000fe20008000000 */
[----:B------:R-:W-:-:S08]  /*3250*/  UMOV UR17, UR14 ;  /* 0x0000000e00117c82 */ /* 0x000fd00008000000 */
.L_x_57:
[----:B------:R-:W-:Y:S02]  /*3260*/  UIADD3 UR13, UPT, UPT, UR13, 0x1, URZ ;  /* 0x000000010d0d7890 */ /* 0x000fe4000fffe0ff */
[----:B--2---:R-:W-:Y:S02]  /*3270*/  ULEA UR6, UR17, UR5, 0x3 ;  /* 0x0000000511067291 */ /* 0x004fe4000f8e18ff */
[----:B------:R-:W-:Y:S01]  /*3280*/  UISETP.NE.AND UP0, UPT, UR13, URZ, UPT ;  /* 0x000000ff0d00728c */ /* 0x000fe2000bf05270 */
[----:B---3--:R-:W-:Y:S10]  /*3290*/  @P2 BRA `(.L_x_55) ;  /* 0x00000000000c2947 */ /* 0x008ff40003800000 */
[----:B-1----:R-:W-:Y:S04]  /*32a0*/  SHF.L.U32 R3, R8, 0x1f, RZ ;  /* 0x0000001f08037819 */ /* 0x002fe800000006ff */
[----:B------:R-:W1:Y:S02]  /*32b0*/  SYNCS.PHASECHK.TRANS64.TRYWAIT P0, [UR6], R3 ;  /* 0x00000003ff0075a7 */ /* 0x000e640008001106 */
[----:B-1----:R-:W-:Y:S05]  /*32c0*/  @!P0 BRA `(.L_x_56) ;  /* 0x000000a400ac8947 */ /* 0x002fea0003800000 */
.L_x_55:
[----:B------:R-:W-:Y:S01]  /*32d0*/  UISETP.NE.AND UP1, UPT, UR12, 0x1, UPT ;  /* 0x000000010c00788c */ /* 0x000fe2000bf25270 */
[----:B------:R-:W-:Y:S01]  /*32e0*/  PLOP3.LUT P2, PT, PT, PT, PT, 0x80, 0x8 ;  /* 0x000000000008781c */ /* 0x000fe20003f4f070 */
[----:B------:R-:W-:Y:S02]  /*32f0*/  UIADD3 UR14, UPT, UPT, UR17, 0x1, URZ ;  /* 0x00000001110e7890 */ /* 0x000fe4000fffe0ff */
[----:B------:R-:W-:Y:S02]  /*3300*/  ULEA UR28, UR17, UR11, 0xb ;  /* 0x0000000b111c7291 */ /* 0x000fe4000f8e58ff */
[----:B------:R-:W-:Y:S01]  /*3310*/  UISETP.NE.AND UP2, UPT, UR14, 0x3, UPT ;  /* 0x000000030e00788c */ /* 0x000fe2000bf45270 */
[----:B------:R-:W-:Y:S01]  /*3320*/  PLOP3.LUT P0, PT, PT, PT, UP1, 0x80, 0x8 ;  /* 0x000000000008781c */ /* 0x000fe20003f0f018 */
[----:B------:R-:W-:Y:S02]  /*3330*/  UIADD3 UR40, UPT, UPT, UR28, 0x2, URZ ;  /* 0x000000021c287890 */ /* 0x000fe4000fffe0ff */
[----:B------:R-:W-:Y:S02]  /*3340*/  USEL UR27, URZ, 0x1, UP2 ;  /* 0x00000001ff1b7887 */ /* 0x000fe40009000000 */
[----:B------:R-:W-:Y:S02]  /*3350*/  USEL UR14, UR14, URZ, UP2 ;  /* 0x000000ff0e0e7287 */ /* 0x000fe40009000000 */
[----:B------:R-:W-:Y:S02]  /*3360*/  UIADD3 UR36, UPT, UPT, UR28, 0x4, URZ ;  /* 0x000000041c247890 */ /* 0x000fe4000fffe0ff */
[----:B------:R-:W-:Y:S01]  /*3370*/  @UP1 ULEA UR26, UR14, UR5, 0x3 ;  /* 0x000000050e1a1291 */ /* 0x000fe2000f8e18ff */
[----:B------:R-:W-:Y:S01]  /*3380*/  LOP3.LUT R8, R8, UR27, RZ, 0x3c, !PT ;  /* 0x0000001b08087c12 */ /* 0x000fe2000f8e3cff */
[----:B------:R-:W-:Y:S02]  /*3390*/  UIADD3 UR32, UPT, UPT, UR28, 0x6, URZ ;  /* 0x000000061c207890 */ /* 0x000fe4000fffe0ff */
[----:B------:R-:W-:Y:S01]  /*33a0*/  UIADD3 UR6, UPT, UPT, UR6, 0x18, URZ ;  /* 0x0000001806067890 */ /* 0x000fe2000fffe0ff */
[----:B-1----:R-:W-:Y:S01]  /*33b0*/  @P0 SHF.L.U32 R0, R8, 0x1f, RZ ;  /* 0x0000001f08000819 */ /* 0x002fe200000006ff */
[----:B------:R-:W-:Y:S01]  /*33c0*/  UIADD3 UR12, UPT, UPT, UR12, -0x1, URZ ;  /* 0xffffffff0c0c7890 */ /* 0x000fe2000fffe0ff */
[----:B------:R-:W-:Y:S02]  /*33d0*/  UMOV UR29, 0x40004040 ;  /* 0x40004040001d7882 */ /* 0x000fe40000000000 */
[----:B------:R2:W3:Y:S01]  /*33e0*/  @P0 SYNCS.PHASECHK.TRANS64.TRYWAIT P2, [UR26], R0 ;  /* 0x00000000ff0005a7 */ /* 0x0004e2000804111a */
[----:B------:R-:W-:Y:S01]  /*33f0*/  ULEA UR26, UR17, UR10, 0xa ;  /* 0x0000000a111a7291 */ /* 0x000fe2000f8e50ff */
[----:B------:R-:W-:Y:S01]  /*3400*/  UMOV UR27, 0x20004020 ;  /* 0x20004020001b7882 */ /* 0x000fe20000000000 */
[----:B------:R-:W-:Y:S02]  /*3410*/  UMOV UR41, 0x40004040 ;  /* 0x4000404000297882 */ /* 0x000fe40000000000 */
[----:B------:R-:W-:Y:S02]  /*3420*/  UIADD3 UR38, UPT, UPT, UR26, 0x40, URZ ;  /* 0x000000401a267890 */ /* 0x000fe4000fffe0ff */
[----:B------:R-:W-:Y:S02]  /*3430*/  UIADD3 UR34, UPT, UPT, UR26, 0x80, URZ ;  /* 0x000000801a227890 */ /* 0x000fe4000fffe0ff */
[----:B------:R-:W-:Y:S01]  /*3440*/  UIADD3 UR30, UPT, UPT, UR26, 0xc0, URZ ;  /* 0x000000c01a1e7890 */ /* 0x000fe2000fffe0ff */
[----:B------:R2:W-:Y:S01]  /*3450*/  UTCHMMA gdesc[UR26], gdesc[UR28], tmem[UR8], tmem[UR24], idesc[UR25], UP4 ;  /* 0x00ff181c1a0075ea */ /* 0x0005e2000a000008 */
[----:B------:R-:W-:Y:S01]  /*3460*/  UPLOP3.LUT UP4, UPT, UPT, UPT, UPT, 0x80, 0x8 ;  /* 0x000000000008789c */ /* 0x000fe20003f8f070 */
[----:B------:R-:W-:Y:S01]  /*3470*/  UMOV UR39, 0x20004020 ;  /* 0x2000402000277882 */ /* 0x000fe20000000000 */
[----:B------:R-:W-:Y:S01]  /*3480*/  UMOV UR37, 0x40004040 ;  /* 0x4000404000257882 */ /* 0x000fe20000000000 */
[----:B------:R2:W-:Y:S01]  /*3490*/  UTCHMMA gdesc[UR38], gdesc[UR40], tmem[UR8], tmem[UR22], idesc[UR23], UPT ;  /* 0x00ff1628260075ea */ /* 0x0005e2000b800008 */
[----:B------:R-:W-:Y:S01]  /*34a0*/  UMOV UR35, 0x20004020 ;  /* 0x2000402000237882 */ /* 0x000fe20000000000 */
[----:B------:R-:W-:Y:S01]  /*34b0*/  UMOV UR33, 0x40004040 ;  /* 0x4000404000217882 */ /* 0x000fe20000000000 */
[----:B------:R-:W-:Y:S01]  /*34c0*/  UMOV UR31, 0x20004020 ;  /* 0x20004020001f7882 */ /* 0x000fe20000000000 */
[----:B------:R2:W-:Y:S01]  /*34d0*/  UTCHMMA gdesc[UR34], gdesc[UR36], tmem[UR8], tmem[UR20], idesc[UR21], UPT ;  /* 0x00ff1424220075ea */ /* 0x0005e2000b800008 */
[----:B------:R2:W-:Y:S01]  /*34e0*/  UTCHMMA gdesc[UR30], gdesc[UR32], tmem[UR8], tmem[UR18], idesc[UR19], UPT ;  /* 0x00ff12201e0075ea */ /* 0x0005e2000b800008 */
[----:B------:R2:W-:Y:S01]  /*34f0*/  UTCBAR [UR6], URZ ;  /* 0x000000ff060073e9 */ /* 0x0005e200080000ff */
[----:B------:R-:W-:Y:S01]  /*3500*/  UMOV UR17, UR14 ;  /* 0x0000000e00117c82 */ /* 0x000fe20008000000 */
[----:B------:R-:W-:Y:S05]  /*3510*/  BRA.U UP0, `(.L_x_57) ;  /* 0xfffffffd00507547 */ /* 0x000fea000b83ffff */
.L_x_54:
[----:B------:R-:W-:Y:S01]  /*3520*/  UIADD3 UR15, UPT, UPT, UR15, 0x1, URZ ;  /* 0x000000010f0f7890 */ /* 0x000fe2000fffe0ff */
[C---:B------:R-:W-:Y:S01]  /*3530*/  ISETP.NE.AND P0, PT, R10.reuse, 0x2, PT ;  /* 0x000000020a00780c */ /* 0x040fe20003f05270 */
[----:B------:R-:W-:Y:S02]  /*3540*/  UIADD3 UR7, UPT, UPT, UR7, 0xa0, URZ ;  /* 0x000000a007077890 */ /* 0x000fe4000fffe0ff */
[----:B------:R-:W-:Y:S01]  /*3550*/  UISETP.NE.AND UP0, UPT, UR15, 0x2, UPT ;  /* 0x000000020f00788c */ /* 0x000fe2000bf05270 */
[----:B-12---:R-:W-:Y:S02]  /*3560*/  SEL R0, RZ, 0x1, P0 ;  /* 0x00000001ff007807 */ /* 0x006fe40000000000 */
[----:B------:R-:W-:Y:S01]  /*3570*/  SEL R10, R10, RZ, P0 ;  /* 0x000000ff0a0a7207 */ /* 0x000fe20000000000 */
[----:B------:R-:W-:Y:S01]  /*3580*/  USEL UR6, URZ, 0x1, UP0 ;  /* 0x00000001ff067887 */ /* 0x000fe20008000000 */
[----:B------:R-:W-:Y:S01]  /*3590*/  LOP3.LUT R9, R9, R0, RZ, 0x3c, !PT ;  /* 0x0000000009097212 */ /* 0x000fe200078e3cff */
[----:B------:R-:W-:Y:S01]  /*35a0*/  USEL UR15, UR15, URZ, UP0 ;  /* 0x000000ff0f0f7287 */ /* 0x000fe20008000000 */
[----:B------:R1:W-:Y:S03]  /*35b0*/  UTCBAR [UR7], URZ ;  /* 0x000000ff070073e9 */ /* 0x0003e600080000ff */
[----:B------:R-:W-:Y:S01]  /*35c0*/  LOP3.LUT R11, R11, UR6, RZ, 0x3c, !PT ;  /* 0x000000060b0b7c12 */ /* 0x000fe2000f8e3cff */
[----:B------:R-:W-:Y:S07]  /*35d0*/  @P1 BRA `(.L_x_58) ;  /* 0xfffffff800a01947 */ /* 0x000fee000383ffff */
[----:B------:R-:W2:Y:S01]  /*35e0*/  S2UR UR4, SR_CgaCtaId ;  /* 0x00000000000479c3 */ /* 0x000ea20000008800 */
[----:B------:R-:W-:Y:S01]  /*35f0*/  ELECT P0, URZ, PT ;  /* 0x0000000000ff782f */ /* 0x000fe20003800000 */
[----:B------:R-:W-:Y:S01]  /*3600*/  IMAD.MOV.U32 R0, RZ, RZ, 0x1 ;  /* 0x00000001ff007424 */ /* 0x000fe200078e00ff */
[----:B------:R-:W-:Y:S01]  /*3610*/  UIADD3 UR5, UPT, UPT, UR5, 0xb0, URZ ;  /* 0x000000b005057890 */ /* 0x000fe2000fffe0ff */
[----:B------:R-:W-:Y:S01]  /*3620*/  SHF.L.U32 R3, R11, 0x1f, RZ ;  /* 0x0000001f0b037819 */ /* 0x000fe200000006ff */
[----:B------:R-:W-:-:S03]  /*3630*/  UMOV UR6, 0x40 ;  /* 0x0000004000067882 */ /* 0x000fc60000000000 */
[----:B------:R-:W-:Y:S01]  /*3640*/  UVIRTCOUNT.DEALLOC.SMPOOL 0x80 ;  /* 0x000000800000784c */ /* 0x000fe20000000000 */
[----:B--2---:R-:W-:Y:S02]  /*3650*/  ULEA UR4, UR4, UR6, 0x18 ;  /* 0x0000000604047291 */ /* 0x004fe4000f8ec0ff */
[----:B------:R-:W-:-:S07]  /*3660*/  ULEA UR6, UR15, UR5, 0x3 ;  /* 0x000000050f067291 */ /* 0x000fce000f8e18ff */
[----:B------:R2:W-:Y:S02]  /*3670*/  @P0 STS.U8 [UR4+0x1c], R0 ;  /* 0x00001c00ff000988 */ /* 0x0005e40008000004 */
[----:B------:R-:W4:Y:S02]  /*3680*/  SYNCS.PHASECHK.TRANS64.TRYWAIT P0, [UR6], R3 ;  /* 0x00000003ff0075a7 */ /* 0x000f240008001106 */
[----:B--2-4-:R-:W-:Y:S05]  /*3690*/  @!P0 BRA `(.L_x_59) ;  /* 0x000000a000d08947 */ /* 0x014fea0003800000 */
.L_x_182:
[----:B-1----:R-:W-:-:S04]  /*36a0*/  UIADD3 UR7, UPT, UPT, UR15, 0x1, URZ ;  /* 0x000000010f077890 */ /* 0x002fc8000fffe0ff */
[----:B------:R-:W-:-:S04]  /*36b0*/  UISETP.NE.AND UP0, UPT, UR7, 0x2, UPT ;  /* 0x000000020700788c */ /* 0x000fc8000bf05270 */
[----:B------:R-:W-:Y:S02]  /*36c0*/  USEL UR6, URZ, 0x1, UP0 ;  /* 0x00000001ff067887 */ /* 0x000fe40008000000 */
[----:B------:R-:W-:-:S04]  /*36d0*/  USEL UR7, UR7, URZ, UP0 ;  /* 0x000000ff07077287 */ /* 0x000fc80008000000 */
[----:B------:R-:W-:Y:S01]  /*36e0*/  ULEA UR7, UR7, UR5, 0x3 ;  /* 0x0000000507077291 */ /* 0x000fe2000f8e18ff */
[----:B--2---:R-:W-:-:S04]  /*36f0*/  LOP3.LUT R3, R11, UR6, RZ, 0x3c, !PT ;  /* 0x000000060b037c12 */ /* 0x004fc8000f8e3cff */
[----:B------:R-:W-:-:S04]  /*3700*/  SHF.L.U32 R3, R3, 0x1f, RZ ;  /* 0x0000001f03037819 */ /* 0x000fc800000006ff */
[----:B------:R-:W1:Y:S02]  /*3710*/  SYNCS.PHASECHK.TRANS64.TRYWAIT P0, [UR7], R3 ;  /* 0x00000003ff0075a7 */ /* 0x000e640008001107 */
[----:B-1----:R-:W-:Y:S05]  /*3720*/  @!P0 BRA `(.L_x_60) ;  /* 0x000000a000c48947 */ /* 0x002fea0003800000 */
.L_x_184:
[----:B------:R-:W-:Y:S01]  /*3730*/  NOP ;  /* 0x0000000000007918 */ /* 0x000fe20000000000 */
[----:B-1----:R-:W1:Y:S01]  /*3740*/  LDS R0, [UR4+0x14] ;  /* 0x00001404ff007984 */ /* 0x002e620008000800 */
[----:B------:R-:W-:Y:S01]  /*3750*/  ULOP3.LUT UR6, UR16, 0xffff, URZ, 0xc0, !UPT ;  /* 0x0000ffff10067892 */ /* 0x000fe2000f8ec0ff */
[----:B------:R-:W-:Y:S01]  /*3760*/  UMOV UR8, 0xffff ;  /* 0x0000ffff00087882 */ /* 0x000fe20000000000 */
[----:B------:R-:W-:Y:S02]  /*3770*/  UMOV UR5, 0x1 ;  /* 0x0000000100057882 */ /* 0x000fe40000000000 */
[----:B------:R-:W-:-:S04]  /*3780*/  USHF.R.U32.HI UR6, URZ, 0x5, UR6 ;  /* 0x00000005ff067899 */ /* 0x000fc80008011606 */
[----:B------:R-:W-:Y:S02]  /*3790*/  USHF.L.U32 UR8, UR8, UR6, URZ ;  /* 0x0000000608087299 */ /* 0x000fe400080006ff */
[----:B------:R-:W-:-:S04]  /*37a0*/  USHF.L.U32 UR5, UR5, UR6, URZ ;  /* 0x0000000605057299 */ /* 0x000fc800080006ff */
[----:B-1----:R-:W-:-:S04]  /*37b0*/  LOP3.LUT R0, R0, UR8, RZ, 0xc0, !PT ;  /* 0x0000000800007c12 */ /* 0x002fc8000f8ec0ff */
[----:B------:R-:W-:-:S13]  /*37c0*/  ISETP.NE.AND P0, PT, R0, UR8, PT ;  /* 0x0000000800007c0c */ /* 0x000fda000bf05270 */
[----:B------:R-:W-:Y:S05]  /*37d0*/  @P0 BRA `(.L_x_61) ;  /* 0x0000000000580947 */ /* 0x000fea0003800000 */
[----:B------:R-:W1:Y:S02]  /*37e0*/  LDS R0, [UR4+0x18] ;  /* 0x00001804ff007984 */ /* 0x000e640008000800 */
[----:B-1----:R-:W-:-:S04]  /*37f0*/  LOP3.LUT R0, R0, UR5, RZ, 0xc0, !PT ;  /* 0x0000000500007c12 */ /* 0x002fc8000f8ec0ff */
[----:B------:R-:W-:-:S13]  /*3800*/  ISETP.NE.AND P0, PT, R0, UR5, PT ;  /* 0x0000000500007c0c */ /* 0x000fda000bf05270 */
[----:B------:R-:W-:Y:S05]  /*3810*/  @P0 BRA `(.L_x_62) ;  /* 0x00000000003c0947 */ /* 0x000fea0003800000 */
[----:B------:R-:W1:Y:S01]  /*3820*/  S2R R2, SR_LANEID ;  /* 0x0000000000027919 */ /* 0x000e620000000000 */
[----:B------:R-:W-:Y:S01]  /*3830*/  ULOP3.LUT UR8, URZ, UR8, URZ, 0x33, !UPT ;  /* 0x00000008ff087292 */ /* 0x000fe2000f8e33ff */
[----:B------:R-:W-:Y:S01]  /*3840*/  LOP3.LUT R4, RZ, UR5, RZ, 0x33, !PT ;  /* 0x00000005ff047c12 */ /* 0x000fe2000f8e33ff */
[----:B------:R-:W-:Y:S02]  /*3850*/  VOTEU.ANY UR7, UPT, PT ;  /* 0x0000000000077886 */ /* 0x000fe400038e0100 */
[----:B------:R-:W-:Y:S01]  /*3860*/  UFLO.U32 UR7, UR7 ;  /* 0x00000007000772bd */ /* 0x000fe200080e0000 */
[----:B------:R-:W2:Y:S01]  /*3870*/  REDUX UR5, R4 ;  /* 0x00000000040573c4 */ /* 0x000ea20000000000 */
[----:B------:R-:W-:-:S06]  /*3880*/  IMAD.U32 R0, RZ, RZ, UR8 ;  /* 0x00000008ff007e24 */ /* 0x000fcc000f8e00ff */
[----:B------:R4:W-:Y:S01]  /*3890*/  UTCATOMSWS.AND URZ, UR8 ;  /* 0x0000000800ff79e3 */ /* 0x0009e20008000000 */
[----:B------:R-:W3:Y:S01]  /*38a0*/  REDUX UR6, R0 ;  /* 0x00000000000673c4 */ /* 0x000ee20000000000 */
[----:B-1----:R-:W-:Y:S01]  /*38b0*/  ISETP.EQ.U32.AND P0, PT, R2, UR7, PT ;  /* 0x0000000702007c0c */ /* 0x002fe2000bf02070 */
[----:B--2---:R-:W-:Y:S01]  /*38c0*/  IMAD.U32 R2, RZ, RZ, UR5 ;  /* 0x00000005ff027e24 */ /* 0x004fe2000f8e00ff */
[----:B---3--:R-:W-:-:S11]  /*38d0*/  MOV R3, UR6 ;  /* 0x0000000600037c02 */ /* 0x008fd60008000f00 */
[----:B------:R4:W-:Y:S04]  /*38e0*/  @P0 ATOMS.AND RZ, [UR4+0x14], R3 ;  /* 0x00001403ffff098c */ /* 0x0009e8000a800004 */
[----:B------:R4:W-:Y:S01]  /*38f0*/  @P0 ATOMS.AND RZ, [UR4+0x18], R2 ;  /* 0x00001802ffff098c */ /* 0x0009e2000a800004 */
[----:B------:R-:W-:Y:S05]  /*3900*/  BRA `(.L_x_63) ;  /* 0x0000000000147947 */ /* 0x000fea0003800000 */
.L_x_62:
[----:B------:R-:W-:Y:S02]  /*3910*/  MOV R2, 0x3930 ;  /* 0x0000393000027802 */ /* 0x000fe40000000f00 */
[----:B---3-5:R-:W-:Y:S05]  /*3920*/  CALL.REL.NOINC `($__internal_0_$__cuda_sm10x_tcgen05_guardrail_trap_col_being_dealloced_not_returned_by_alloc) ;  /* 0x000000a8005c7944 */ /* 0x028fea0003c00000 */
[----:B------:R-:W-:Y:S05]  /*3930*/  BRA `(.L_x_63) ;  /* 0x0000000000087947 */ /* 0x000fea0003800000 */
.L_x_61:
[----:B------:R-:W-:Y:S02]  /*3940*/  MOV R2, 0x3960 ;  /* 0x0000396000027802 */ /* 0x000fe40000000f00 */
[----:B---3-5:R-:W-:Y:S05]  /*3950*/  CALL.REL.NOINC `($__internal_2_$__cuda_sm10x_tcgen05_guardrail_trap_unallocated_columns_being_dealloced) ;  /* 0x000000a800687944 */ /* 0x028fea0003c00000 */
.L_x_63:
[----:B------:R-:W-:Y:S01]  /*3960*/  NOP ;  /* 0x0000000000007918 */ /* 0x000fe20000000000 */
[----:B----4-:R-:W-:Y:S05]  /*3970*/  EXIT ;  /* 0x000000000000794d */ /* 0x010fea0003800000 */
.L_x_47:
[----:B------:R-:W-:-:S09]  /*3980*/  UISETP.NE.OR UP2, UPT, UR8, 0x3, !UP2 ;  /* 0x000000030800788c */ /* 0x000fd2000d745670 */
[----:B------:R-:W-:Y:S05]  /*3990*/  BRA.U UP2, `(.L_x_64) ;  /* 0x0000001502907547 */ /* 0x000fea000b800000 */
[----:B------:R-:W1:Y:S01]  /*39a0*/  LDC R0, c[0x0][0xb30] ;  /* 0x0002cc00ff007b82 */ /* 0x000e620000000800 */
[----:B------:R-:W2:Y:S01]  /*39b0*/  LDCU.64 UR8, c[0x0][0x888] ;  /* 0x00011100ff0877ac */ /* 0x000ea20008000a00 */
[----:B------:R-:W-:Y:S02]  /*39c0*/  HFMA2 R29, -RZ, RZ, 0, 0 ;  /* 0x00000000ff1d7431 */ /* 0x000fe400000001ff */
[----:B------:R-:W-:Y:S01]  /*39d0*/  IMAD.MOV.U32 R30, RZ, RZ, RZ ;  /* 0x000000ffff1e7224 */ /* 0x000fe200078e00ff */
[----:B------:R-:W4:Y:S01]  /*39e0*/  LDCU.64 UR4, c[0x0][0x890] ;  /* 0x00011200ff0477ac */ /* 0x000f220008000a00 */
[----:B------:R-:W-:Y:S02]  /*39f0*/  IMAD.MOV.U32 R23, RZ, RZ, 0x4000 ;  /* 0x00004000ff177424 */ /* 0x000fe400078e00ff */
[----:B------:R-:W3:Y:S01]  /*3a00*/  LDC R19, c[0x0][0x370] ;  /* 0x0000dc00ff137b82 */ /* 0x000ee20000000800 */
[----:B------:R-:W-:Y:S01]  /*3a10*/  UMOV UR7, 0x400 ;  /* 0x0000040000077882 */ /* 0x000fe20000000000 */
[----:B------:R-:W-:-:S02]  /*3a20*/  UPLOP3.LUT UP1, UPT, UPT, UPT, UPT, 0x40, 0x4 ;  /* 0x000000000004789c */ /* 0x000fc40003f2e870 */
[----:B------:R-:W-:-:S04]  /*3a30*/  ULEA UR7, UR37, UR7, 0x18 ;  /* 0x0000000725077291 */ /* 0x000fc8000f8ec0ff */
[----:B------:R-:W3:Y:S01]  /*3a40*/  LDC R2, c[0x0][0xb0c] ;  /* 0x0002c300ff027b82 */ /* 0x000ee20000000800 */
[----:B------:R-:W-:Y:S02]  /*3a50*/  UIADD3 UR41, UPT, UPT, UR7, 0x30, URZ ;  /* 0x0000003007297890 */ /* 0x000fe4000fffe0ff */
[----:B--2---:R-:W-:Y:S02]  /*3a60*/  UISETP.NE.U32.AND UP2, UPT, UR8, URZ, UPT ;  /* 0x000000ff0800728c */ /* 0x004fe4000bf45070 */
[----:B------:R-:W-:Y:S02]  /*3a70*/  UIADD3 UR33, UPT, UPT, UR7, 0x38, URZ ;  /* 0x0000003807217890 */ /* 0x000fe4000fffe0ff */
[----:B----4-:R-:W-:Y:S01]  /*3a80*/  UISETP.NE.U32.AND UP3, UPT, UR4, URZ, UPT ;  /* 0x000000ff0400728c */ /* 0x010fe2000bf65070 */
[----:B------:R-:W2:Y:S01]  /*3a90*/  LDC R18, c[0x0][0xb20] ;  /* 0x0002c800ff127b82 */ /* 0x000ea20000000800 */
[----:B-1----:R-:W-:Y:S01]  /*3aa0*/  ISETP.NE.AND P1, PT, R0, 0x1, PT ;  /* 0x000000010000780c */ /* 0x002fe20003f25270 */
[----:B------:R-:W-:-:S02]  /*3ab0*/  UISETP.NE.AND.EX UP2, UPT, UR9, URZ, UPT, UP2 ;  /* 0x000000ff0900728c */ /* 0x000fc4000bf45320 */
[----:B------:R-:W-:Y:S02]  /*3ac0*/  UIADD3 UR25, UPT, UPT, UR7, 0x40, URZ ;  /* 0x0000004007197890 */ /* 0x000fe4000fffe0ff */
[----:B------:R-:W-:Y:S02]  /*3ad0*/  UIADD3 UR17, UPT, UPT, UR7, 0x48, URZ ;  /* 0x0000004807117890 */ /* 0x000fe4000fffe0ff */
[----:B------:R-:W1:Y:S01]  /*3ae0*/  LDC.64 R32, c[0x0][0x348] ;  /* 0x0000d200ff207b82 */ /* 0x000e620000000a00 */
[----:B------:R-:W-:-:S07]  /*3af0*/  UISETP.NE.AND.EX UP3, UPT, UR5, URZ, UPT, UP3 ;  /* 0x000000ff0500728c */ /* 0x000fce000bf65330 */
[----:B------:R-:W4:Y:S08]  /*3b00*/  LDC.64 R16, c[0x0][0xb10] ;  /* 0x0002c400ff107b82 */ /* 0x000f300000000a00 */
[----:B------:R-:W1:Y:S08]  /*3b10*/  LDC.64 R6, c[0x0][0xb18] ;  /* 0x0002c600ff067b82 */ /* 0x000e700000000a00 */
[----:B------:R-:W1:Y:S08]  /*3b20*/  LDC.64 R4, c[0x0][0xb28] ;  /* 0x0002ca00ff047b82 */ /* 0x000e700000000a00 */
[----:B--23--:R-:W1:Y:S02]  /*3b30*/  LDC R22, c[0x0][0x374] ;  /* 0x0000dd00ff167b82 */ /* 0x00ce640000000800 */
.L_x_79:
[C---:B------:R-:W-:Y:S02]  /*3b40*/  LEA R0, R30.reuse, UR7, 0x3 ;  /* 0x000000071e007c11 */ /* 0x040fe4000f8e18ff */
[----:B------:R-:W-:Y:S02]  /*3b50*/  SHF.L.U32 R3, R29, 0x1f, RZ ;  /* 0x0000001f1d037819 */ /* 0x000fe400000006ff */
[----:B------:R-:W-:Y:S02]  /*3b60*/  LEA R24, R30, UR7, 0x4 ;  /* 0x000000071e187c11 */ /* 0x000fe4000f8e20ff */
[----:B--2---:R-:W2:Y:S02]  /*3b70*/  SYNCS.PHASECHK.TRANS64.TRYWAIT P0, [R0+URZ+0x80], R3 ;  /* 0x00008003000075a7 */ /* 0x004ea400080011ff */
[----:B--2---:R-:W-:Y:S05]  /*3b80*/  @!P0 BRA `(.L_x_65) ;  /* 0x0000009c00c48947 */ /* 0x004fea0003800000 */
.L_x_185:
[----:B------:R-:W-:Y:S01]  /*3b90*/  ISETP.GE.AND P0, PT, R40, 0x1, PT ;  /* 0x000000012800780c */ /* 0x000fe20003f06270 */
[----:B------:R-:W3:Y:S01]  /*3ba0*/  LDS.128 R24, [R24+0xf0] ;  /* 0x0000f00018187984 */ /* 0x000ee20000000c00 */
[----:B--2---:R-:W-:Y:S01]  /*3bb0*/  VIADD R0, R0, 0x90 ;  /* 0x0000009000007836 */ /* 0x004fe20000000000 */
[----:B------:R-:W-:Y:S01]  /*3bc0*/  @!PT LDS RZ, [RZ] ;  /* 0x00000000fffff984 */ /* 0x000fe20000000800 */
[----:B------:R-:W-:Y:S01]  /*3bd0*/  @!PT LDS RZ, [RZ] ;  /* 0x00000000fffff984 */ /* 0x000fe20000000800 */
[----:B------:R-:W-:Y:S01]  /*3be0*/  @!PT LDS RZ, [RZ] ;  /* 0x00000000fffff984 */ /* 0x000fe20000000800 */
[----:B------:R-:W-:Y:S01]  /*3bf0*/  @!PT LDS RZ, [RZ] ;  /* 0x00000000fffff984 */ /* 0x000fe20000000800 */
[----:B------:R2:W-:Y:S06]  /*3c00*/  MEMBAR.ALL.CTA ;  /* 0x0000000000007992 */ /* 0x0005ec0000008000 */
[----:B--2---:R-:W2:Y:S01]  /*3c10*/  FENCE.VIEW.ASYNC.S ;  /* 0x00000000000073c6 */ /* 0x004ea20000000000 */
[----:B------:R-:W-:Y:S04]  /*3c20*/  PRMT R0, RZ, 0x654, R0 ;  /* 0x00000654ff007816 */ /* 0x000fe80000000000 */
[----:B--2---:R2:W-:Y:S01]  /*3c30*/  SYNCS.ARRIVE.TRANS64.RED.A1T0 RZ, [R0+URZ], RZ ;  /* 0x000000ff00ff79a7 */ /* 0x0045e200081004ff */
[----:B---3--:R-:W-:Y:S11]  /*3c40*/  LOP3.LUT P3, RZ, R26, 0x1, RZ, 0xc0, !PT ;  /* 0x000000011aff7812 */ /* 0x008ff6000786c0ff */
[----:B------:R-:W-:Y:S02]  /*3c50*/  @!UPT UIADD3 URZ, UPT, UPT, URZ, URZ, URZ ;  /* 0x000000fffffff290 */ /* 0x000fe4000fffe0ff */
[----:B------:R-:W-:Y:S02]  /*3c60*/  @P3 MOV R13, R24 ;  /* 0x00000018000d3202 */ /* 0x000fe40000000f00 */
[----:B------:R-:W-:Y:S01]  /*3c70*/  @P3 LOP3.LUT R8, R25, 0xffff, RZ, 0xc0, !PT ;  /* 0x0000ffff19083812 */ /* 0x000fe200078ec0ff */
[----:B--2---:R-:W-:Y:S06]  /*3c80*/  @!P0 BRA `(.L_x_66) ;  /* 0x0000000000a48947 */ /* 0x004fec0003800000 */
[----:B-1----:R-:W-:Y:S01]  /*3c90*/  IMAD.HI.U32 R31, R22, R7, RZ ;  /* 0x00000007161f7227 */ /* 0x002fe200078e00ff */
[----:B------:R-:W-:Y:S02]  /*3ca0*/  ISETP.NE.AND P0, PT, R6, 0x1, PT ;  /* 0x000000010600780c */ /* 0x000fe40003f05270 */
[----:B------:R-:W-:Y:S01]  /*3cb0*/  ISETP.NE.AND P2, PT, R40, 0x1, PT ;  /* 0x000000012800780c */ /* 0x000fe20003f45270 */
[----:B----4-:R-:W-:Y:S01]  /*3cc0*/  IMAD.HI.U32 R34, R19, R16, RZ ;  /* 0x0000001013227227 */ /* 0x010fe200078e00ff */
[----:B------:R-:W-:Y:S02]  /*3cd0*/  SHF.R.U32.HI R31, RZ, R18, R31 ;  /* 0x00000012ff1f7219 */ /* 0x000fe4000001161f */
[----:B------:R-:W-:Y:S01]  /*3ce0*/  ISETP.NE.AND P4, PT, R2, 0x1, PT ;  /* 0x000000010200780c */ /* 0x000fe20003f85270 */
[----:B------:R-:W-:Y:S01]  /*3cf0*/  IMAD.HI.U32 R36, R13, R16, RZ ;  /* 0x000000100d247227 */ /* 0x000fe200078e00ff */
[----:B------:R-:W-:Y:S02]  /*3d00*/  SHF.R.U32.HI R34, RZ, R17, R34 ;  /* 0x00000011ff227219 */ /* 0x000fe40000011622 */
[----:B------:R-:W-:Y:S01]  /*3d10*/  SEL R3, R22, R31, !P0 ;  /* 0x0000001f16037207 */ /* 0x000fe20004000000 */
[C---:B------:R-:W-:Y:S01]  /*3d20*/  IMAD.HI.U32 R31, R8.reuse, R7, RZ ;  /* 0x00000007081f7227 */ /* 0x040fe200078e00ff */
[----:B------:R-:W-:Y:S02]  /*3d30*/  SEL R11, R19, R34, !P4 ;  /* 0x00000022130b7207 */ /* 0x000fe40006000000 */
[----:B------:R-:W-:Y:S01]  /*3d40*/  SHF.R.U32.HI R36, RZ, R17, R36 ;  /* 0x00000011ff247219 */ /* 0x000fe20000011624 */
[----:B------:R-:W-:Y:S01]  /*3d50*/  IMAD.HI.U32 R38, R3, R4, RZ ;  /* 0x0000000403267227 */ /* 0x000fe200078e00ff */
[----:B------:R-:W-:Y:S03]  /*3d60*/  SHF.R.U32.HI R31, RZ, R18, R31 ;  /* 0x00000012ff1f7219 */ /* 0x000fe6000001161f */
[----:B------:R-:W-:Y:S01]  /*3d70*/  IMAD.HI.U32 R34, R11, R4, RZ ;  /* 0x000000040b227227 */ /* 0x000fe200078e00ff */
[----:B------:R-:W-:Y:S02]  /*3d80*/  @P2 SHF.R.U32.HI R3, RZ, R5, R38 ;  /* 0x00000005ff032219 */ /* 0x000fe40000011626 */
[----:B------:R-:W-:Y:S02]  /*3d90*/  SEL R9, R8, R31, !P0 ;  /* 0x0000001f08097207 */ /* 0x000fe40004000000 */
[----:B------:R-:W-:Y:S01]  /*3da0*/  @P2 SHF.R.U32.HI R11, RZ, R5, R34 ;  /* 0x00000005ff0b2219 */ /* 0x000fe20000011622 */
[C---:B------:R-:W-:Y:S01]  /*3db0*/  IMAD R10, R40.reuse, R3, RZ ;  /* 0x00000003280a7224 */ /* 0x040fe200078e02ff */
[----:B------:R-:W-:Y:S01]  /*3dc0*/  SEL R3, R13, R36, !P4 ;  /* 0x000000240d037207 */ /* 0x000fe20006000000 */
[C---:B------:R-:W-:Y:S03]  /*3dd0*/  IMAD.HI.U32 R14, R9.reuse, R4, RZ ;  /* 0x00000004090e7227 */ /* 0x040fe600078e00ff */
[----:B------:R-:W-:Y:S01]  /*3de0*/  ISETP.GE.AND P0, PT, R9, R10, PT ;  /* 0x0000000a0900720c */ /* 0x000fe20003f06270 */
[C---:B------:R-:W-:Y:S01]  /*3df0*/  IMAD R12, R40.reuse, R11, RZ ;  /* 0x0000000b280c7224 */ /* 0x040fe200078e02ff */
[-C--:B------:R-:W-:Y:S04]  /*3e00*/  SHF.R.U32.HI R14, RZ, R5.reuse, R14 ;  /* 0x00000005ff0e7219 */ /* 0x080fe8000001160e */
[----:B------:R-:W-:Y:S02]  /*3e10*/  ISETP.GE.OR P0, PT, R3, R12, P0 ;  /* 0x0000000c0300720c */ /* 0x000fe40000706670 */
[----:B------:R-:W-:Y:S05]  /*3e20*/  SEL R15, R9, R14, !P2 ;  /* 0x0000000e090f7207 */ /* 0x000fea0005000000 */
[----:B------:R-:W-:Y:S04]  /*3e30*/  IMAD.MOV R14, RZ, RZ, -R15 ;  /* 0x000000ffff0e7224 */ /* 0x000fe800078e0a0f */
[----:B------:R-:W-:Y:S02]  /*3e40*/  IMAD R14, R40, R14, R9 ;  /* 0x0000000e280e7224 */ /* 0x000fe400078e0209 */
[C---:B------:R-:W-:Y:S05]  /*3e50*/  @!P0 IMAD.HI.U32 R10, R3.reuse, R4, RZ ;  /* 0x00000004030a8227 */ /* 0x040fea00078e00ff */
[----:B------:R-:W-:Y:S04]  /*3e60*/  @!P0 SHF.R.U32.HI R10, RZ, R5, R10 ;  /* 0x00000005ff0a8219 */ /* 0x000fe8000001160a */
[----:B------:R-:W-:Y:S01]  /*3e70*/  @!P0 SEL R0, R3, R10, !P2 ;  /* 0x0000000a03008207 */ /* 0x000fe20005000000 */
[----:B------:R-:W-:Y:S03]  /*3e80*/  IMAD.MOV R10, RZ, RZ, -R3 ;  /* 0x000000ffff0a7224 */ /* 0x000fe600078e0a03 */
[----:B------:R-:W-:Y:S01]  /*3e90*/  @!P0 IADD3 R15, PT, PT, R15, -R0, RZ ;  /* 0x800000000f0f8210 */ /* 0x000fe20007ffe0ff */
[----:B------:R-:W-:Y:S01]  /*3ea0*/  @!P0 IMAD R0, R11, R14, R0 ;  /* 0x0000000e0b008224 */ /* 0x000fe200078e0200 */
[----:B------:R-:W-:Y:S01]  /*3eb0*/  IADD3 R11, PT, PT, -R9, RZ, RZ ;  /* 0x000000ff090b7210 */ /* 0x000fe20007ffe1ff */
[----:B------:R-:W-:Y:S02]  /*3ec0*/  IMAD R13, R2, R10, R13 ;  /* 0x0000000a020d7224 */ /* 0x000fe400078e020d */
[----:B------:R-:W-:Y:S02]  /*3ed0*/  @!P0 IMAD R9, R15, R40, R3 ;  /* 0x000000280f098224 */ /* 0x000fe400078e0203 */
[----:B------:R-:W-:Y:S02]  /*3ee0*/  @!P0 IMAD.MOV.U32 R3, RZ, RZ, R0 ;  /* 0x000000ffff038224 */ /* 0x000fe400078e0000 */
[----:B------:R-:W-:Y:S02]  /*3ef0*/  IMAD R8, R6, R11, R8 ;  /* 0x0000000b06087224 */ /* 0x000fe400078e0208 */
[----:B------:R-:W-:Y:S02]  /*3f00*/  IMAD R13, R3, R2, R13 ;  /* 0x00000002030d7224 */ /* 0x000fe400078e020d */
[----:B------:R-:W-:Y:S02]  /*3f10*/  IMAD R8, R9, R6, R8 ;  /* 0x0000000609087224 */ /* 0x000fe400078e0208 */
.L_x_66:
[----:B------:R-:W-:Y:S05]  /*3f20*/  BRA.U UP1, `(.L_x_67) ;  /* 0x0000000101107547 */ /* 0x000fea000b800000 */
[----:B------:R-:W-:Y:S04]  /*3f30*/  MOV R0, UR6 ;  /* 0x0000000600007c02 */ /* 0x000fe80008000f00 */
[----:B------:R-:W-:Y:S04]  /*3f40*/  SHF.L.U32 R3, R0, 0x1f, RZ ;  /* 0x0000001f00037819 */ /* 0x000fe800000006ff */
[----:B------:R-:W2:Y:S02]  /*3f50*/  SYNCS.PHASECHK.TRANS64.TRYWAIT P0, [UR7+0x78], R3 ;  /* 0x00007803ff0075a7 */ /* 0x000ea40008001107 */
[----:B--2---:R-:W-:Y:S05]  /*3f60*/  @!P0 BRA `(.L_x_68) ;  /* 0x0000009800e08947 */ /* 0x004fea0003800000 */
.L_x_67:
[----:B------:R-:W-:Y:S01]  /*3f70*/  R2UR UR43, R21 ;  /* 0x00000000152b72ca */ /* 0x000fe200000e0000 */
[----:B------:R-:W-:Y:S01]  /*3f80*/  IMAD.MOV.U32 R12, RZ, RZ, 0x1 ;  /* 0x00000001ff0c7424 */ /* 0x000fe200078e00ff */
[----:B------:R-:W-:Y:S02]  /*3f90*/  R2UR UR42, R20 ;  /* 0x00000000142a72ca */ /* 0x000fe400000e0000 */
[----:B------:R-:W-:Y:S02]  /*3fa0*/  ISETP.NE.U32.AND P2, PT, RZ, UR4, PT ;  /* 0x00000004ff007c0c */ /* 0x000fe4000bf45070 */
[----:B------:R-:W-:Y:S02]  /*3fb0*/  SHF.L.U32 R12, R12, 0x1f, RZ ;  /* 0x0000001f0c0c7819 */ /* 0x000fe400000006ff */
[----:B------:R-:W-:Y:S05]  /*3fc0*/  ISETP.NE.AND.EX P2, PT, RZ, UR5, PT, P2 ;  /* 0x00000005ff007c0c */ /* 0x000fea000bf45320 */
[----:B------:R-:W-:Y:S02]  /*3fd0*/  USHF.L.U32 UR43, UR43, 0x7, URZ ;  /* 0x000000072b2b7899 */ /* 0x000fe400080006ff */
[----:B------:R-:W-:Y:S01]  /*3fe0*/  USHF.L.U32 UR42, UR42, 0x8, URZ ;  /* 0x000000082a2a7899 */ /* 0x000fe200080006ff */
[----:B------:R-:W-:Y:S11]  /*3ff0*/  BRA.U !UP3, `(.L_x_69) ;  /* 0x000000010b347547 */ /* 0x000ff6000b800000 */
[----:B------:R-:W-:Y:S01]  /*4000*/  UPLOP3.LUT UP0, UPT, UPT, UPT, UP2, 0x80, 0x8 ;  /* 0x000000000008789c */ /* 0x000fe20003f0f020 */
[----:B--2---:R-:W-:Y:S02]  /*4010*/  HFMA2 R0, -RZ, RZ, 0, 5.9604644775390625e-08 ;  /* 0x00000001ff007431 */ /* 0x004fe400000001ff */
[----:B------:R-:W-:Y:S03]  /*4020*/  IMAD.MOV.U32 R103, RZ, RZ, 0x1 ;  /* 0x00000001ff677424 */ /* 0x000fe600078e00ff */
[----:B------:R-:W-:Y:S05]  /*4030*/  PLOP3.LUT P0, PT, PT, PT, UP0, 0x80, 0x8 ;  /* 0x000000000008781c */ /* 0x000fea0003f0f008 */
[----:B------:R-:W2:Y:S01]  /*4040*/  @UP0 LDCU.64 UR10, c[0x0][0x888] ;  /* 0x00011100ff0a07ac */ /* 0x000ea20008000a00 */
[----:B------:R-:W-:Y:S07]  /*4050*/  @UP0 UIMAD UR8, UR44, UR4, URZ ;  /* 0x000000042c0802a4 */ /* 0x000fee000f8e02ff */
[----:B------:R-:W-:Y:S01]  /*4060*/  @!P0 PRMT R103, R0, 0x7610, R103 ;  /* 0x0000761000678816 */ /* 0x000fe20000000067 */
[----:B--2---:R-:W-:Y:S03]  /*4070*/  @UP0 UIMAD.WIDE UR10, UR8, 0x4, UR10 ;  /* 0x00000004080a08a5 */ /* 0x004fe6000f8e020a */
[----:B------:R-:W2:Y:S03]  /*4080*/  @!UP0 LDCU UR8, c[0x0][0x880] ;  /* 0x00011000ff0887ac */ /* 0x000ea60008000800 */
[----:B------:R-:W-:Y:S01]  /*4090*/  IMAD.U32 R10, RZ, RZ, UR10 ;  /* 0x0000000aff0a7e24 */ /* 0x000fe2000f8e00ff */
[----:B------:R-:W-:Y:S05]  /*40a0*/  MOV R11, UR11 ;  /* 0x0000000b000b7c02 */ /* 0x000fea0008000f00 */
[----:B-----5:R3:W5:Y:S02]  /*40b0*/  @P0 LDG.E R49, desc[UR48][R10.64] ;  /* 0x000000300a310981 */ /* 0x020764000c1e1900 */
[----:B--23--:R-:W-:Y:S07]  /*40c0*/  @!P0 IMAD.U32 R49, RZ, RZ, UR8 ;  /* 0x00000008ff318e24 */ /* 0x00cfee000f8e00ff */
.L_x_69:
[----:B-----5:R-:W-:Y:S01]  /*40d0*/  @!P2 FSETP.EQ.AND P0, PT, R49, RZ, PT ;  /* 0x000000ff3100a20b */ /* 0x020fe20003f02000 */
[----:B------:R-:W-:Y:S01]  /*40e0*/  @!UPT UIADD3 URZ, UPT, UPT, URZ, URZ, URZ ;  /* 0x000000fffffff290 */ /* 0x000fe2000fffe0ff */
[----:B------:R-:W-:Y:S11]  /*40f0*/  @!P2 BRA `(.L_x_70) ;  /* 0x000000000014a947 */ /* 0x000ff60003800000 */
[----:B------:R-:W-:Y:S02]  /*4100*/  LOP3.LUT P2, RZ, R103, 0xff, RZ, 0xc0, !PT ;  /* 0x000000ff67ff7812 */ /* 0x000fe4000784c0ff */
[----:B------:R-:W-:Y:S04]  /*4110*/  PLOP3.LUT P0, PT, PT, PT, UP0, 0x80, 0x8 ;  /* 0x000000000008781c */ /* 0x000fe80003f0f008 */
[----:B------:R-:W-:Y:S07]  /*4120*/  PLOP3.LUT P0, PT, P0, PT, PT, 0x8, 0x80 ;  /* 0x000000000080781c */ /* 0x000fee000070e170 */
[----:B------:R-:W-:Y:S11]  /*4130*/  @P2 FSETP.EQ.AND P0, PT, R49, RZ, PT ;  /* 0x000000ff3100220b */ /* 0x000ff60003f02000 */
[----:B------:R-:W-:Y:S02]  /*4140*/  @!UPT UIADD3 URZ, UPT, UPT, URZ, URZ, URZ ;  /* 0x000000fffffff290 */ /* 0x000fe4000fffe0ff */
.L_x_70:
[----:B------:R-:W3:Y:S01]  /*4150*/  SYNCS.PHASECHK.TRANS64.TRYWAIT P2, [UR7+0x50], R12 ;  /* 0x0000500cff0075a7 */ /* 0x000ee20008041107 */
[----:B------:R-:W-:Y:S04]  /*4160*/  ELECT P4, URZ, PT ;  /* 0x0000000000ff782f */ /* 0x000fe80003880000 */
[----:B------:R-:W-:Y:S11]  /*4170*/  PLOP3.LUT P4, PT, P0, P4, PT, 0xf2, 0x2f ;  /* 0x00000000002f781c */ /* 0x000ff60000789e72 */
[----:B------:R-:W-:Y:S02]  /*4180*/  @!UPT UIADD3 URZ, UPT, UPT, URZ, URZ, URZ ;  /* 0x000000fffffff290 */ /* 0x000fe4000fffe0ff */
[----:B-1----:R-:W-:Y:S05]  /*4190*/  @!P4 IADD3 R9, P0, PT, R32, 0x580, RZ ;  /* 0x000005802009c810 */ /* 0x002fea0007f1e0ff */
[----:B--2---:R-:W-:Y:S01]  /*41a0*/  @!P4 IMAD.X R0, RZ, RZ, R33, P0 ;  /* 0x000000ffff00c224 */ /* 0x004fe200000e0621 */
[----:B---3--:R-:W-:Y:S07]  /*41b0*/  @!P2 BRA `(.L_x_71) ;  /* 0x000000980064a947 */ /* 0x008fee0003800000 */
.L_x_188:
[----:B------:R-:W-:Y:S01]  /*41c0*/  @!P4 R2UR UR9, R9 ;  /* 0x000000000909c2ca */ /* 0x000fe200000e0000 */
[----:B------:R-:W-:Y:S01]  /*41d0*/  VOTEU.ALL UP1, P4 ;  /* 0x0000000000ff7886 */ /* 0x000fe20002020000 */
[----:B------:R-:W-:Y:S01]  /*41e0*/  @!P4 R2UR UR8, R0 ;  /* 0x000000000008c2ca */ /* 0x000fe200000e0000 */
[----:B------:R-:W-:Y:S01]  /*41f0*/  @!P4 IMAD.MOV.U32 R0, RZ, RZ, 0x4000 ;  /* 0x00004000ff00c424 */ /* 0x000fe200078e00ff */
[----:B------:R-:W-:Y:S01]  /*4200*/  UPRMT UR21, UR37, 0x654, UR41 ;  /* 0x0000065425157896 */ /* 0x000fe20008000029 */
[----:B------:R-:W-:Y:S01]  /*4210*/  @!P4 IADD3 R9, P0, PT, R32, 0x580, RZ ;  /* 0x000005802009c810 */ /* 0x000fe20007f1e0ff */
[----:B------:R-:W-:Y:S01]  /*4220*/  @!UP1 UIADD3 UR40, UPT, UPT, UR7, 0x400, URZ ;  /* 0x0000040007289890 */ /* 0x000fe2000fffe0ff */
[----:B------:R-:W-:Y:S06]  /*4230*/  VOTEU.ALL UP1, P4 ;  /* 0x0000000000ff7886 */ /* 0x000fec0002020000 */
[----:B------:R-:W-:Y:S01]  /*4240*/  IMAD.U32 R10, RZ, RZ, UR9 ;  /* 0x00000009ff0a7e24 */ /* 0x000fe2000f8e00ff */
[----:B------:R-:W-:Y:S01]  /*4250*/  UMOV UR9, 0x10000000 ;  /* 0x1000000000097882 */ /* 0x000fe20000000000 */
[----:B------:R-:W-:Y:S01]  /*4260*/  IMAD.U32 R11, RZ, RZ, UR8 ;  /* 0x00000008ff0b7e24 */ /* 0x000fe2000f8e00ff */
[----:B------:R-:W-:Y:S02]  /*4270*/  UMOV UR8, 0x0 ;  /* 0x0000000000087882 */ /* 0x000fe40000000000 */
[----:B------:R-:W-:Y:S02]  /*4280*/  @!P4 R2UR UR10, R10 ;  /* 0x000000000a0ac2ca */ /* 0x000fe400000e0000 */
[----:B------:R-:W-:Y:S11]  /*4290*/  @!P4 R2UR UR11, R11 ;  /* 0x000000000b0bc2ca */ /* 0x000ff600000e0000 */
[----:B------:R-:W-:Y:S02]  /*42a0*/  @!UPT UIADD3 URZ, UPT, UPT, URZ, URZ, URZ ;  /* 0x000000fffffff290 */ /* 0x000fe4000fffe0ff */
[----:B------:R2:W-:Y:S01]  /*42b0*/  @!UP1 UTMALDG.3D [UR40], [UR10], desc[UR8] ;  /* 0x000008280a0095b4 */ /* 0x0005e20008011000 */
[----:B------:R3:W-:Y:S01]  /*42c0*/  @!P4 SYNCS.ARRIVE.TRANS64.RED.A0TR RZ, [UR7+0x30], R0 ;  /* 0x00003000ffffc9a7 */ /* 0x0007e20008300407 */
[----:B------:R-:W-:Y:S01]  /*42d0*/  SYNCS.ARRIVE.TRANS64.RED.A1T0 RZ, [UR21], RZ ;  /* 0x000000ffffff79a7 */ /* 0x000fe20008100415 */
[----:B---3--:R-:W-:Y:S01]  /*42e0*/  @!P4 IMAD.X R0, RZ, RZ, R33, P0 ;  /* 0x000000ffff00c224 */ /* 0x008fe200000e0621 */
[----:B------:R-:W3:Y:S02]  /*42f0*/  SYNCS.PHASECHK.TRANS64.TRYWAIT P2, [UR7+0x58], R12 ;  /* 0x0000580cff0075a7 */ /* 0x000ee40008041107 */
[----:B--23--:R-:W-:Y:S05]  /*4300*/  @!P2 BRA `(.L_x_72) ;  /* 0x000000980028a947 */ /* 0x00cfea0003800000 */
.L_x_190:
[----:B------:R-:W-:Y:S01]  /*4310*/  @!P4 R2UR UR9, R9 ;  /* 0x000000000909c2ca */ /* 0x000fe200000e0000 */
[----:B------:R-:W-:Y:S01]  /*4320*/  VOTEU.ALL UP1, P4 ;  /* 0x0000000000ff7886 */ /* 0x000fe20002020000 */
[----:B------:R-:W-:Y:S01]  /*4330*/  @!P4 R2UR UR8, R0 ;  /* 0x000000000008c2ca */ /* 0x000fe200000e0000 */
[----:B------:R-:W-:Y:S01]  /*4340*/  @!P4 IMAD.MOV.U32 R0, RZ, RZ, 0x4000 ;  /* 0x00004000ff00c424 */ /* 0x000fe200078e00ff */
[----:B------:R-:W-:Y:S01]  /*4350*/  UMOV UR35, UR43 ;  /* 0x0000002b00237c82 */ /* 0x000fe20008000000 */
[----:B------:R-:W-:Y:S01]  /*4360*/  UMOV UR36, UR44 ;  /* 0x0000002c00247c82 */ /* 0x000fe20008000000 */
[----:B------:R-:W-:Y:S01]  /*4370*/  @!UP1 UIADD3 UR34, UPT, UPT, UR42, 0x20, URZ ;  /* 0x000000202a229890 */ /* 0x000fe2000fffe0ff */
[----:B------:R-:W-:Y:S01]  /*4380*/  @!P4 IADD3 R9, P0, PT, R32, 0x580, RZ ;  /* 0x000005802009c810 */ /* 0x000fe20007f1e0ff */
[----:B------:R-:W-:Y:S01]  /*4390*/  @!UP1 UIADD3 UR32, UPT, UPT, UR7, 0x4400, URZ ;  /* 0x0000440007209890 */ /* 0x000fe2000fffe0ff */
[----:B------:R-:W-:Y:S01]  /*43a0*/  VOTEU.ALL UP1, P4 ;  /* 0x0000000000ff7886 */ /* 0x000fe20002020000 */
[----:B------:R-:W-:Y:S03]  /*43b0*/  UPRMT UR15, UR37, 0x654, UR33 ;  /* 0x00000654250f7896 */ /* 0x000fe60008000021 */
        /* <DEDUP_REMOVED lines=13> */
.L_x_192:
        /* <DEDUP_REMOVED lines=24> */
.L_x_194:
[----:B------:R-:W-:Y:S01]  /*4610*/  @!P4 R2UR UR9, R9 ;  /* 0x000000000909c2ca */ /* 0x000fe200000e0000 */
[----:B------:R-:W-:Y:S01]  /*4620*/  VOTEU.ALL UP1, P4 ;  /* 0x0000000000ff7886 */ /* 0x000fe20002020000 */
[----:B------:R-:W-:Y:S01]  /*4630*/  @!P4 R2UR UR8, R0 ;  /* 0x000000000008c2ca */ /* 0x000fe200000e0000 */
[----:B------:R-:W-:Y:S01]  /*4640*/  @!P4 IMAD.MOV.U32 R0, RZ, RZ, 0x4000 ;  /* 0x00004000ff00c424 */ /* 0x000fe200078e00ff */
[----:B------:R-:W-:Y:S01]  /*4650*/  UMOV UR19, UR43 ;  /* 0x0000002b00137c82 */ /* 0x000fe20008000000 */
[----:B------:R-:W-:Y:S01]  /*4660*/  UMOV UR20, UR44 ;  /* 0x0000002c00147c82 */ /* 0x000fe20008000000 */
[----:B------:R-:W-:Y:S01]  /*4670*/  @!UP1 UIADD3 UR18, UPT, UPT, UR42, 0x60, URZ ;  /* 0x000000602a129890 */ /* 0x000fe2000fffe0ff */
[----:B------:R-:W-:Y:S01]  /*4680*/  SHF.L.U32 R20, RZ, 0x1f, RZ ;  /* 0x0000001fff147819 */ /* 0x000fe200000006ff */
[----:B------:R-:W-:Y:S01]  /*4690*/  @!UP1 UIADD3 UR16, UPT, UPT, UR7, 0xc400, URZ ;  /* 0x0000c40007109890 */ /* 0x000fe2000fffe0ff */
[----:B------:R-:W-:Y:S01]  /*46a0*/  @!P4 IADD3 R9, P0, PT, R32, 0x580, RZ ;  /* 0x000005802009c810 */ /* 0x000fe20007f1e0ff */
[----:B------:R-:W-:Y:S01]  /*46b0*/  VOTEU.ALL UP1, P4 ;  /* 0x0000000000ff7886 */ /* 0x000fe20002020000 */
[----:B------:R-:W-:Y:S02]  /*46c0*/  UPRMT UR13, UR37, 0x654, UR17 ;  /* 0x00000654250d7896 */ /* 0x000fe40008000011 */
        /* <DEDUP_REMOVED lines=13> */
.L_x_196:
[----:B------:R-:W-:Y:S01]  /*47a0*/  @!P4 R2UR UR9, R9 ;  /* 0x000000000909c2ca */ /* 0x000fe200000e0000 */
[----:B------:R-:W-:Y:S01]  /*47b0*/  VOTEU.ALL UP1, P4 ;  /* 0x0000000000ff7886 */ /* 0x000fe20002020000 */
[----:B------:R-:W-:Y:S01]  /*47c0*/  @!P4 R2UR UR8, R0 ;  /* 0x000000000008c2ca */ /* 0x000fe200000e0000 */
[----:B------:R-:W-:Y:S01]  /*47d0*/  @!P4 IMAD.MOV.U32 R0, RZ, RZ, 0x4000 ;  /* 0x00004000ff00c424 */ /* 0x000fe200078e00ff */
[----:B------:R-:W-:Y:S01]  /*47e0*/  UMOV UR18, 0x0 ;  /* 0x0000000000127882 */ /* 0x000fe20000000000 */
[----:B------:R-:W-:Y:S01]  /*47f0*/  UMOV UR19, 0x10000000 ;  /* 0x1000000000137882 */ /* 0x000fe20000000000 */
[----:B------:R-:W-:Y:S01]  /*4800*/  @!UP1 UIADD3 UR10, UPT, UPT, UR42, 0x80, URZ ;  /* 0x000000802a0a9890 */ /* 0x000fe2000fffe0ff */
[----:B------:R-:W-:Y:S01]  /*4810*/  @!P4 IADD3 R9, P0, PT, R32, 0x580, RZ ;  /* 0x000005802009c810 */ /* 0x000fe20007f1e0ff */
[----:B------:R-:W-:Y:S01]  /*4820*/  UMOV UR11, UR43 ;  /* 0x0000002b000b7c82 */ /* 0x000fe20008000000 */
[----:B------:R-:W-:Y:S04]  /*4830*/  UMOV UR12, UR44 ;  /* 0x0000002c000c7c82 */ /* 0x000fe80008000000 */
[----:B------:R-:W-:Y:S01]  /*4840*/  IMAD.U32 R10, RZ, RZ, UR9 ;  /* 0x00000009ff0a7e24 */ /* 0x000fe2000f8e00ff */
[----:B------:R-:W-:Y:S01]  /*4850*/  UMOV UR9, UR41 ;  /* 0x0000002900097c82 */ /* 0x000fe20008000000 */
[----:B------:R-:W-:Y:S01]  /*4860*/  IMAD.U32 R11, RZ, RZ, UR8 ;  /* 0x00000008ff0b7e24 */ /* 0x000fe2000f8e00ff */
[----:B------:R-:W-:Y:S02]  /*4870*/  @!UP1 UIADD3 UR8, UPT, UPT, UR7, 0x400, URZ ;  /* 0x0000040007089890 */ /* 0x000fe4000fffe0ff */
[----:B------:R-:W-:Y:S01]  /*4880*/  @!P4 R2UR UR22, R10 ;  /* 0x000000000a16c2ca */ /* 0x000fe200000e0000 */
[----:B------:R-:W-:Y:S01]  /*4890*/  VOTEU.ALL UP1, P4 ;  /* 0x0000000000ff7886 */ /* 0x000fe20002020000 */
        /* <DEDUP_REMOVED lines=8> */
.L_x_198:
        /* <DEDUP_REMOVED lines=9> */
[----:B------:R-:W-:Y:S03]  /*49b0*/  UMOV UR12, UR44 ;  /* 0x0000002c000c7c82 */ /* 0x000fe60008000000 */
[----:B------:R-:W-:Y:S02]  /*49c0*/  @!P4 IMAD.X R21, RZ, RZ, R33, P0 ;  /* 0x000000ffff15c224 */ /* 0x000fe400000e0621 */
        /* <DEDUP_REMOVED lines=11> */
[----:B------:R-:W3:Y:S02]  /*4a80*/  SYNCS.PHASECHK.TRANS64.TRYWAIT P2, [UR7+0x60], R20 ;  /* 0x00006014ff0075a7 */ /* 0x000ee40008041107 */
[----:B--23--:R-:W-:Y:S05]  /*4a90*/  @!P2 BRA `(.L_x_77) ;  /* 0x0000009000bca947 */ /* 0x00cfea0003800000 */
.L_x_200:
[----:B------:R-:W2:Y:S01]  /*4aa0*/  LDC.64 R14, c[0x0][0xb10] ;  /* 0x0002c400ff0e7b82 */ /* 0x000ea20000000a00 */
[----:B------:R-:W-:Y:S01]  /*4ab0*/  @!P4 R2UR UR9, R31 ;  /* 0x000000001f09c2ca */ /* 0x000fe200000e0000 */
[----:B------:R-:W-:Y:S01]  /*4ac0*/  VOTEU.ALL UP1, P4 ;  /* 0x0000000000ff7886 */ /* 0x000fe20002020000 */
[----:B------:R-:W-:Y:S01]  /*4ad0*/  @!P4 R2UR UR8, R21 ;  /* 0x000000001508c2ca */ /* 0x000fe200000e0000 */
[----:B------:R-:W-:Y:S01]  /*4ae0*/  @!P4 IMAD.MOV.U32 R21, RZ, RZ, 0x4000 ;  /* 0x00004000ff15c424 */ /* 0x000fe200078e00ff */
[----:B------:R-:W-:Y:S03]  /*4af0*/  UMOV UR18, 0x0 ;  /* 0x0000000000127882 */ /* 0x000fe60000000000 */
[----:B------:R-:W3:Y:S01]  /*4b00*/  LDC.64 R10, c[0x0][0xb18] ;  /* 0x0002c600ff0a7b82 */ /* 0x000ee20000000a00 */
[----:B------:R-:W-:Y:S01]  /*4b10*/  @!UP1 UIADD3 UR10, UPT, UPT, UR42, 0xc0, URZ ;  /* 0x000000c02a0a9890 */ /* 0x000fe2000fffe0ff */
[----:B------:R-:W-:Y:S01]  /*4b20*/  @P3 SHF.R.U32.HI R28, RZ, 0x10, R25 ;  /* 0x00000010ff1c3819 */ /* 0x000fe20000011619 */
[----:B------:R-:W-:Y:S01]  /*4b30*/  UMOV UR19, 0x10000000 ;  /* 0x1000000000137882 */ /* 0x000fe20000000000 */
[----:B------:R-:W-:Y:S01]  /*4b40*/  UMOV UR11, UR43 ;  /* 0x0000002b000b7c82 */ /* 0x000fe20008000000 */
[----:B------:R-:W-:Y:S03]  /*4b50*/  UMOV UR12, UR44 ;  /* 0x0000002c000c7c82 */ /* 0x000fe60008000000 */
[----:B------:R-:W5:Y:S01]  /*4b60*/  @!P1 LDC R0, c[0x0][0xb20] ;  /* 0x0002c800ff009b82 */ /* 0x000f620000000800 */
[----:B------:R-:W-:Y:S02]  /*4b70*/  VIADD R30, R30, 0x1 ;  /* 0x000000011e1e7836 */ /* 0x000fe40000000000 */
[----:B------:R-:W-:Y:S05]  /*4b80*/  IMAD.U32 R34, RZ, RZ, UR9 ;  /* 0x00000009ff227e24 */ /* 0x000fea000f8e00ff */
[----:B-1----:R-:W1:Y:S01]  /*4b90*/  @!P1 LDC R3, c[0x0][0xb0c] ;  /* 0x0002c300ff039b82 */ /* 0x002e620000000800 */
[----:B------:R-:W-:Y:S01]  /*4ba0*/  IMAD.U32 R35, RZ, RZ, UR8 ;  /* 0x00000008ff237e24 */ /* 0x000fe2000f8e00ff */
[----:B------:R-:W-:Y:S01]  /*4bb0*/  @!UP1 UIADD3 UR8, UPT, UPT, UR7, 0x8400, URZ ;  /* 0x0000840007089890 */ /* 0x000fe2000fffe0ff */
[----:B------:R-:W-:Y:S01]  /*4bc0*/  @!P4 R2UR UR20, R34 ;  /* 0x000000002214c2ca */ /* 0x000fe200000e0000 */
[----:B------:R-:W-:Y:S02]  /*4bd0*/  VOTEU.ALL UP1, P4 ;  /* 0x0000000000ff7886 */ /* 0x000fe40002020000 */
[----:B------:R-:W-:Y:S01]  /*4be0*/  @!P4 R2UR UR21, R35 ;  /* 0x000000002315c2ca */ /* 0x000fe200000e0000 */
[----:B------:R-:W-:Y:S11]  /*4bf0*/  UMOV UR9, UR25 ;  /* 0x0000001900097c82 */ /* 0x000ff60008000000 */
[----:B------:R-:W-:Y:S01]  /*4c00*/  @!UPT UIADD3 URZ, UPT, UPT, URZ, URZ, URZ ;  /* 0x000000fffffff290 */ /* 0x000fe2000fffe0ff */
[----:B------:R1:W-:Y:S01]  /*4c10*/  @!UP1 UTMALDG.3D [UR8], [UR20], desc[UR18] ;  /* 0x00001208140095b4 */ /* 0x0003e20008011000 */
[----:B------:R1:W-:Y:S02]  /*4c20*/  @!P4 SYNCS.ARRIVE.TRANS64.RED.A0TR RZ, [UR7+0x40], R21 ;  /* 0x00004015ffffc9a7 */ /* 0x0003e40008300407 */
[----:B-1----:R-:W-:Y:S01]  /*4c30*/  @!P1 ISETP.NE.AND P2, PT, R3, 0x1, PT ;  /* 0x000000010300980c */ /* 0x002fe20003f45270 */
[C---:B--2---:R-:W-:Y:S01]  /*4c40*/  @!P1 IMAD.HI.U32 R14, R13.reuse, R14, RZ ;  /* 0x0000000e0d0e9227 */ /* 0x044fe200078e00ff */
[----:B---3--:R-:W-:Y:S03]  /*4c50*/  @!P1 ISETP.NE.AND P0, PT, R10, 0x1, PT ;  /* 0x000000010a00980c */ /* 0x008fe60003f05270 */
[C---:B------:R-:W-:Y:S01]  /*4c60*/  @!P1 IMAD.HI.U32 R11, R8.reuse, R11, RZ ;  /* 0x0000000b080b9227 */ /* 0x040fe200078e00ff */
[----:B------:R-:W-:Y:S04]  /*4c70*/  @!P1 SHF.R.U32.HI R14, RZ, R15, R14 ;  /* 0x0000000fff0e9219 */ /* 0x000fe8000001160e */
[----:B-----5:R-:W-:Y:S01]  /*4c80*/  @!P1 SHF.R.U32.HI R9, RZ, R0, R11 ;  /* 0x00000000ff099219 */ /* 0x020fe2000001160b */
[----:B------:R-:W-:Y:S01]  /*4c90*/  SYNCS.ARRIVE.TRANS64.RED.A1T0 RZ, [UR14], RZ ;  /* 0x000000ffffff79a7 */ /* 0x000fe2000810040e */
[----:B------:R-:W-:Y:S02]  /*4ca0*/  @!P1 SEL R14, R13, R14, !P2 ;  /* 0x0000000e0d0e9207 */ /* 0x000fe40005000000 */
[----:B------:R-:W-:Y:S01]  /*4cb0*/  @!P1 SEL R9, R8, R9, !P0 ;  /* 0x0000000908099207 */ /* 0x000fe20004000000 */
[----:B------:R-:W1:Y:S04]  /*4cc0*/  SYNCS.PHASECHK.TRANS64.TRYWAIT P5, [UR7+0x68], R20 ;  /* 0x00006814ff0075a7 */ /* 0x000e6800080a1107 */
[----:B------:R-:W-:Y:S02]  /*4cd0*/  @!P1 IMAD.IADD R0, R9, 0x1, -R14 ;  /* 0x0000000109009824 */ /* 0x000fe400078e0a0e */
[----:B------:R-:W-:Y:S02]  /*4ce0*/  @!P1 IMAD.IADD R9, R14, 0x1, -R9 ;  /* 0x000000010e099824 */ /* 0x000fe400078e0a09 */
[----:B------:R-:W-:Y:S02]  /*4cf0*/  @!P1 IMAD R13, R0, R3, R13 ;  /* 0x00000003000d9224 */ /* 0x000fe400078e020d */
[----:B------:R-:W-:Y:S01]  /*4d00*/  @!P1 IMAD R8, R9, R10, R8 ;  /* 0x0000000a09089224 */ /* 0x000fe200078e0208 */
[----:B-1----:R-:W-:Y:S06]  /*4d10*/  @!P5 BRA `(.L_x_78) ;  /* 0x000000900034d947 */ /* 0x002fec0003800000 */
.L_x_202:
[----:B-1----:R-:W-:Y:S01]  /*4d20*/  @!P4 IADD3 R3, P0, PT, R32, 0x580, RZ ;  /* 0x000005802003c810 */ /* 0x002fe20007f1e0ff */
[----:B------:R-:W-:Y:S01]  /*4d30*/  VOTEU.ALL UP1, P4 ;  /* 0x0000000000ff7886 */ /* 0x000fe20002020000 */
[----:B------:R-:W-:Y:S01]  /*4d40*/  UMOV UR18, 0x0 ;  /* 0x0000000000127882 */ /* 0x000fe20000000000 */
[----:B------:R-:W-:Y:S01]  /*4d50*/  UMOV UR19, 0x10000000 ;  /* 0x1000000000137882 */ /* 0x000fe20000000000 */
[----:B------:R-:W-:Y:S01]  /*4d60*/  @!P4 R2UR UR9, R3 ;  /* 0x000000000309c2ca */ /* 0x000fe200000e0000 */
[----:B------:R-:W-:Y:S01]  /*4d70*/  @!P4 IMAD.X R0, RZ, RZ, R33, P0 ;  /* 0x000000ffff00c224 */ /* 0x000fe200000e0621 */
[----:B------:R-:W-:Y:S01]  /*4d80*/  @!UP1 UIADD3 UR10, UPT, UPT, UR42, 0xe0, URZ ;  /* 0x000000e02a0a9890 */ /* 0x000fe2000fffe0ff */
[----:B------:R-:W-:Y:S01]  /*4d90*/  ISETP.NE.AND P0, PT, R30, 0x2, PT ;  /* 0x000000021e00780c */ /* 0x000fe20003f05270 */
[----:B------:R-:W-:Y:S01]  /*4da0*/  UMOV UR11, UR43 ;  /* 0x0000002b000b7c82 */ /* 0x000fe20008000000 */
[----:B------:R-:W-:Y:S01]  /*4db0*/  UMOV UR12, UR44 ;  /* 0x0000002c000c7c82 */ /* 0x000fe20008000000 */
[----:B------:R-:W-:Y:S01]  /*4dc0*/  @!P4 R2UR UR8, R0 ;  /* 0x000000000008c2ca */ /* 0x000fe200000e0000 */
[----:B------:R-:W-:Y:S01]  /*4dd0*/  IMAD.IADD R20, R8, 0x1, R102 ;  /* 0x0000000108147824 */ /* 0x000fe200078e0266 */
[----:B------:R-:W-:Y:S01]  /*4de0*/  @P3 R2UR UR44, R28 ;  /* 0x000000001c2c32ca */ /* 0x000fe200000e0000 */
[----:B------:R-:W-:Y:S01]  /*4df0*/  IMAD.IADD R21, R13, 0x1, R104 ;  /* 0x000000010d157824 */ /* 0x000fe200078e0268 */
[----:B------:R-:W-:Y:S02]  /*4e00*/  SEL R0, RZ, 0x1, P0 ;  /* 0x00000001ff007807 */ /* 0x000fe40000000000 */
[----:B------:R-:W-:Y:S01]  /*4e10*/  SEL R30, R30, RZ, P0 ;  /* 0x000000ff1e1e7207 */ /* 0x000fe20000000000 */
[----:B------:R-:W-:Y:S01]  /*4e20*/  IMAD.U32 R10, RZ, RZ, UR9 ;  /* 0x00000009ff0a7e24 */ /* 0x000fe2000f8e00ff */
[----:B------:R-:W-:Y:S01]  /*4e30*/  UMOV UR9, UR17 ;  /* 0x0000001100097c82 */ /* 0x000fe20008000000 */
[----:B------:R-:W-:Y:S03]  /*4e40*/  LOP3.LUT R29, R29, R0, RZ, 0x3c, !PT ;  /* 0x000000001d1d7212 */ /* 0x000fe600078e3cff */
[----:B------:R-:W-:Y:S01]  /*4e50*/  @!P4 R2UR UR14, R10 ;  /* 0x000000000a0ec2ca */ /* 0x000fe200000e0000 */
[----:B------:R-:W-:Y:S01]  /*4e60*/  IMAD.U32 R11, RZ, RZ, UR8 ;  /* 0x00000008ff0b7e24 */ /* 0x000fe2000f8e00ff */
[----:B------:R-:W-:Y:S01]  /*4e70*/  @!UP1 UIADD3 UR8, UPT, UPT, UR7, 0xc400, URZ ;  /* 0x0000c40007089890 */ /* 0x000fe2000fffe0ff */
[----:B------:R-:W-:Y:S03]  /*4e80*/  VOTEU.ALL UP1, P4 ;  /* 0x0000000000ff7886 */ /* 0x000fe60002020000 */
[----:B------:R-:W-:Y:S11]  /*4e90*/  @!P4 R2UR UR15, R11 ;  /* 0x000000000b0fc2ca */ /* 0x000ff600000e0000 */
[----:B------:R-:W-:Y:S02]  /*4ea0*/  @!UPT UIADD3 URZ, UPT, UPT, URZ, URZ, URZ ;  /* 0x000000fffffff290 */ /* 0x000fe4000fffe0ff */
[----:B------:R2:W-:Y:S01]  /*4eb0*/  @!UP1 UTMALDG.3D [UR8], [UR14], desc[UR18] ;  /* 0x000012080e0095b4 */ /* 0x0005e20008011000 */
[----:B------:R2:W-:Y:S01]  /*4ec0*/  @!P4 SYNCS.ARRIVE.TRANS64.RED.A0TR RZ, [UR7+0x48], R23 ;  /* 0x00004817ffffc9a7 */ /* 0x0005e20008300407 */
[----:B------:R-:W-:Y:S01]  /*4ed0*/  UPLOP3.LUT UP1, UPT, UPT, UPT, UPT, 0x80, 0x8 ;  /* 0x000000000008789c */ /* 0x000fe20003f2f070 */
[----:B------:R-:W-:Y:S01]  /*4ee0*/  SYNCS.ARRIVE.TRANS64.RED.A1T0 RZ, [UR13], RZ ;  /* 0x000000ffffff79a7 */ /* 0x000fe2000810040d */
[----:B------:R-:W-:Y:S09]  /*4ef0*/  @P3 BRA `(.L_x_79) ;  /* 0xffffffec00103947 */ /* 0x000ff2000383ffff */
[----:B------:R-:W1:Y:S02]  /*4f00*/  SYNCS.PHASECHK.TRANS64.TRYWAIT P0, [UR7+0x50], R12 ;  /* 0x0000500cff0075a7 */ /* 0x000e640008001107 */
[----:B-1----:R-:W-:Y:S05]  /*4f10*/  @!P0 BRA `(.L_x_80) ;  /* 0x0000008c00cc8947 */ /* 0x002fea0003800000 */
.L_x_204:
[----:B------:R-:W3:Y:S02]  /*4f20*/  SYNCS.PHASECHK.TRANS64.TRYWAIT P0, [UR7+0x58], R12 ;  /* 0x0000580cff0075a7 */ /* 0x000ee40008001107 */
[----:B---3--:R-:W-:Y:S05]  /*4f30*/  @!P0 BRA `(.L_x_81) ;  /* 0x0000008c00dc8947 */ /* 0x008fea0003800000 */
.L_x_206:
[----:B------:R-:W3:Y:S01]  /*4f40*/  SYNCS.PHASECHK.TRANS64.TRYWAIT P0, [UR7+0x60], R12 ;  /* 0x0000600cff0075a7 */ /* 0x000ee20008001107 */
[----:B------:R-:W-:Y:S01]  /*4f50*/  HFMA2 R0, -RZ, RZ, 0, 5.9604644775390625e-08 ;  /* 0x00000001ff007431 */ /* 0x000fe200000001ff */
[----:B---3--:R-:W-:Y:S06]  /*4f60*/  @!P0 BRA `(.L_x_82) ;  /* 0x0000008c00e88947 */ /* 0x008fec0003800000 */
.L_x_208:
[----:B------:R-:W-:Y:S02]  /*4f70*/  MOV R2, UR7 ;  /* 0x0000000700027c02 */ /* 0x000fe40008000f00 */
[----:B-1----:R-:W-:-:S07]  /*4f80*/  SHF.L.U32 R3, R0, 0x1f, RZ ;  /* 0x0000001f00037819 */ /* 0x002fce00000006ff */
.L_x_83:
[----:B-1----:R1:W3:Y:S02]  /*4f90*/  SYNCS.PHASECHK.TRANS64.TRYWAIT P0, [R2+URZ+0x68], R3 ;  /* 0x00006803020075a7 */ /* 0x0022e400080011ff */
[----:B---3--:R-:W-:Y:S05]  /*4fa0*/  @!P0 NANOSLEEP.SYNCS 0x989680 ;  /* 0x009896800000895d */ /* 0x008fea0003900000 */
[----:B------:R-:W3:Y:S02]  /*4fb0*/  @!P0 SYNCS.PHASECHK.TRANS64 P0, [R2+URZ+0x68], R3 ;  /* 0x00006803020085a7 */ /* 0x000ee400080010ff */
[----:B--23--:R-:W-:Y:S05]  /*4fc0*/  @P0 EXIT ;  /* 0x000000000000094d */ /* 0x00cfea0003800000 */
[----:B------:R-:W-:Y:S05]  /*4fd0*/  BRA `(.L_x_83) ;  /* 0xfffffffc00ec7947 */ /* 0x000fea000383ffff */
.L_x_64:
[----:B------:R-:W-:-:S06]  /*4fe0*/  UISETP.GE.AND UP1, UPT, UR8, 0x4, UPT ;  /* 0x000000040800788c */ /* 0x000fcc000bf26270 */
[----:B------:R-:W-:-:S13]  /*4ff0*/  PLOP3.LUT P0, PT, PT, PT, UP1, 0x80, 0x8 ;  /* 0x000000000008781c */ /* 0x000fda0003f0f018 */
[----:B------:R-:W-:Y:S05]  /*5000*/  @!P0 EXIT ;  /* 0x000000000000894d */ /* 0x000fea0003800000 */
[----:B------:R-:W-:Y:S01]  /*5010*/  BAR.SYNC.DEFER_BLOCKING 0x6, 0xa0 ;  /* 0x0182800000007b1d */ /* 0x000fe20000010000 */
[C---:B------:R-:W-:Y:S01]  /*5020*/  IMAD.SHL.U32 R3, R117.reuse, 0x20, RZ ;  /* 0x0000002075037824 */ /* 0x040fe200078e00ff */
[C---:B------:R-:W-:Y:S01]  /*5030*/  LOP3.LUT R109, R117.reuse, 0x1, RZ, 0xc0, !PT ;  /* 0x00000001756d7812 */ /* 0x040fe200078ec0ff */
[C---:B------:R-:W-:Y:S02]  /*5040*/  IMAD.U32 R47, R117.reuse, 0x10000, RZ ;  /* 0x00010000752f7824 */ /* 0x040fe400078e00ff */
[----:B------:R-:W-:Y:S01]  /*5050*/  IMAD.SHL.U32 R108, R117, 0x4, RZ ;  /* 0x00000004756c7824 */ /* 0x000fe200078e00ff */
[----:B------:R-:W-:Y:S02]  /*5060*/  UMOV UR36, 0x400 ;  /* 0x0000040000247882 */ /* 0x000fe40000000000 */
[----:B------:R-:W1:Y:S01]  /*5070*/  LDC R107, c[0x0][0x370] ;  /* 0x0000dc00ff6b7b82 */ /* 0x000e620000000800 */
[----:B------:R-:W-:Y:S01]  /*5080*/  ULEA UR36, UR37, UR36, 0x18 ;  /* 0x0000002425247291 */ /* 0x000fe2000f8ec0ff */
[----:B------:R-:W-:Y:S01]  /*5090*/  ISETP.NE.U32.AND P0, PT, R109, 0x1, PT ;  /* 0x000000016d00780c */ /* 0x000fe20003f05070 */
[----:B------:R-:W-:Y:S01]  /*50a0*/  IMAD.MOV.U32 R116, RZ, RZ, 0x2 ;  /* 0x00000002ff747424 */ /* 0x000fe200078e00ff */
[----:B------:R-:W-:Y:S01]  /*50b0*/  LOP3.LUT R5, R3, 0xe0, RZ, 0xc0, !PT ;  /* 0x000000e003057812 */ /* 0x000fe200078ec0ff */
[----:B------:R-:W-:Y:S01]  /*50c0*/  UIADD3 UR4, UPT, UPT, UR36, 0x400, URZ ;  /* 0x0000040024047890 */ /* 0x000fe2000fffe0ff */
[----:B------:R-:W-:Y:S01]  /*50d0*/  LOP3.LUT R47, R47, 0x600000, RZ, 0xc0, !PT ;  /* 0x006000002f2f7812 */ /* 0x000fe200078ec0ff */
[----:B------:R-:W-:Y:S01]  /*50e0*/  IMAD.MOV.U32 R115, RZ, RZ, 0x4 ;  /* 0x00000004ff737424 */ /* 0x000fe200078e00ff */
[----:B------:R-:W2:Y:S01]  /*50f0*/  LDC R42, c[0x0][0xb0c] ;  /* 0x0002c300ff2a7b82 */ /* 0x000ea20000000800 */
[----:B------:R-:W-:Y:S01]  /*5100*/  R2P PR, R117, 0x6 ;  /* 0x0000000675007804 */ /* 0x000fe20000000000 */
[----:B------:R-:W-:Y:S01]  /*5110*/  IMAD.MOV.U32 R44, RZ, RZ, RZ ;  /* 0x000000ffff2c7224 */ /* 0x000fe200078e00ff */
[----:B------:R-:W-:Y:S01]  /*5120*/  LOP3.LUT R108, R5, 0x1c, R108, 0xf8, !PT ;  /* 0x0000001c056c7812 */ /* 0x000fe200078ef86c */
[----:B------:R-:W-:Y:S01]  /*5130*/  IMAD.MOV.U32 R114, RZ, RZ, RZ ;  /* 0x000000ffff727224 */ /* 0x000fe200078e00ff */
[----:B------:R-:W-:Y:S01]  /*5140*/  P2R R2, PR, RZ, 0x1 ;  /* 0x00000001ff027803 */ /* 0x000fe20000000000 */
[----:B------:R-:W-:Y:S01]  /*5150*/  IMAD.MOV.U32 R120, RZ, RZ, RZ ;  /* 0x000000ffff787224 */ /* 0x000fe200078e00ff */
[----:B------:R-:W-:Y:S01]  /*5160*/  LOP3.LUT R108, R108, 0xf00, R3, 0xf8, !PT ;  /* 0x00000f006c6c7812 */ /* 0x000fe200078ef803 */
[----:B------:R-:W4:Y:S01]  /*5170*/  LDC R105, c[0x0][0xb20] ;  /* 0x0002c800ff697b82 */ /* 0x000f220000000800 */
[----:B------:R-:W3:Y:S01]  /*5180*/  LDS R0, [UR36+0x110] ;  /* 0x00011024ff007984 */ /* 0x000ee20008000800 */
[----:B------:R-:W-:Y:S01]  /*5190*/  LOP3.LUT R117, R117, 0x60, RZ, 0xc0, !PT ;  /* 0x0000006075757812 */ /* 0x000fe200078ec0ff */
[----:B------:R-:W-:Y:S01]  /*51a0*/  IMAD.MOV.U32 R113, RZ, RZ, RZ ;  /* 0x000000ffff717224 */ /* 0x000fe200078e00ff */
[----:B------:R-:W-:Y:S01]  /*51b0*/  SEL R116, R116, 0xfffffffe, !P1 ;  /* 0xfffffffe74747807 */ /* 0x000fe20004800000 */
[----:B------:R-:W-:Y:S01]  /*51c0*/  IMAD.U32 R111, RZ, RZ, UR4 ;  /* 0x00000004ff6f7e24 */ /* 0x000fe2000f8e00ff */
[----:B------:R-:W-:Y:S01]  /*51d0*/  SEL R115, R115, 0xfffffffc, !P2 ;  /* 0xfffffffc73737807 */ /* 0x000fe20005000000 */
[----:B------:R-:W1:Y:S01]  /*51e0*/  LDCU.64 UR52, c[0x0][0x348] ;  /* 0x00006900ff3477ac */ /* 0x000e620008000a00 */
[----:B------:R-:W1:Y:S01]  /*51f0*/  LDC R41, c[0x0][0xb30] ;  /* 0x0002cc00ff297b82 */ /* 0x000e620000000800 */
[----:B------:R-:W1:Y:S01]  /*5200*/  LDCU.64 UR38, c[0x0][0x888] ;  /* 0x00011100ff2677ac */ /* 0x000e620008000a00 */
[----:B------:R-:W1:Y:S06]  /*5210*/  LDCU.64 UR46, c[0x0][0x890] ;  /* 0x00011200ff2e77ac */ /* 0x000e6c0008000a00 */
[----:B------:R-:W1:Y:S01]  /*5220*/  LDC.64 R100, c[0x0][0xb10] ;  /* 0x0002c400ff647b82 */ /* 0x000e620000000a00 */
[----:B------:R-:W-:Y:S01]  /*5230*/  UMOV UR45, URZ ;  /* 0x000000ff002d7c82 */ /* 0x000fe20008000000 */
[----:B------:R-:W-:-:S06]  /*5240*/  UMOV UR51, URZ ;  /* 0x000000ff00337c82 */ /* 0x000fcc0008000000 */
[----:B------:R-:W1:Y:S08]  /*5250*/  LDC.64 R38, c[0x0][0xb18] ;  /* 0x0002c600ff267b82 */ /* 0x000e700000000a00 */
[----:B------:R-:W1:Y:S08]  /*5260*/  LDC.64 R36, c[0x0][0xb28] ;  /* 0x0002ca00ff247b82 */ /* 0x000e700000000a00 */
[----:B------:R-:W1:Y:S01]  /*5270*/  LDC.64 R98, c[0x0][0x8b0] ;  /* 0x00022c00ff627b82 */ /* 0x000e620000000a00 */
[----:B---3--:R-:W-:-:S07]  /*5280*/  IMAD.IADD R47, R0, 0x1, R47 ;  /* 0x00000001002f7824 */ /* 0x008fce00078e022f */
[----:B------:R-:W3:Y:S08]  /*5290*/  LDC.64 R96, c[0x0][0x8a8] ;  /* 0x00022a00ff607b82 */ /* 0x000ef00000000a00 */
[----:B--2-4-:R-:W1:Y:S02]  /*52a0*/  LDC R106, c[0x0][0x374] ;  /* 0x0000dd00ff6a7b82 */ /* 0x014e640000000800 */
.L_x_159:
[C---:B------:R-:W-:Y:S02]  /*52b0*/  LEA R0, R120.reuse, UR36, 0x3 ;  /* 0x0000002478007c11 */ /* 0x040fe4000f8e18ff */
[----:B------:R-:W-:Y:S02]  /*52c0*/  SHF.L.U32 R3, R113, 0x1f, RZ ;  /* 0x0000001f71037819 */ /* 0x000fe400000006ff */
[----:B------:R-:W-:Y:S02]  /*52d0*/  LEA R16, R120, UR36, 0x4 ;  /* 0x0000002478107c11 */ /* 0x000fe4000f8e20ff */
[----:B------:R-:W2:Y:S02]  /*52e0*/  SYNCS.PHASECHK.TRANS64.TRYWAIT P0, [R0+URZ+0x80], R3 ;  /* 0x00008003000075a7 */ /* 0x000ea400080011ff */
[----:B--2---:R-:W-:Y:S05]  /*52f0*/  @!P0 BRA `(.L_x_84) ;  /* 0x0000008c001c8947 */ /* 0x004fea0003800000 */
.L_x_209:
[----:B------:R-:W4:Y:S01]  /*5300*/  LDC.64 R12, c[0x0][0xb10] ;  /* 0x0002c400ff0c7b82 */ /* 0x000f220000000a00 */
[----:B------:R-:W3:Y:S01]  /*5310*/  LDS.128 R16, [R16+0xf0] ;  /* 0x0000f00010107984 */ /* 0x000ee20000000c00 */
[----:B-1----:R-:W-:Y:S01]  /*5320*/  ISETP.NE.AND P1, PT, R41, 0x1, PT ;  /* 0x000000012900780c */ /* 0x002fe20003f25270 */
[----:B--2---:R-:W-:Y:S01]  /*5330*/  VIADD R0, R0, 0x90 ;  /* 0x0000009000007836 */ /* 0x004fe20000000000 */
[----:B------:R-:W-:Y:S04]  /*5340*/  ISETP.GE.AND P0, PT, R40, 0x1, PT ;  /* 0x000000012800780c */ /* 0x000fe80003f06270 */
[----:B------:R-:W1:Y:S01]  /*5350*/  LDC.64 R10, c[0x0][0xb18] ;  /* 0x0002c600ff0a7b82 */ /* 0x000e620000000a00 */
[----:B------:R-:W-:Y:S01]  /*5360*/  PRMT R0, RZ, 0x654, R0 ;  /* 0x00000654ff007816 */ /* 0x000fe20000000000 */
[----:B------:R-:W-:Y:S01]  /*5370*/  @!PT LDS RZ, [RZ] ;  /* 0x00000000fffff984 */ /* 0x000fe20000000800 */
[----:B------:R-:W-:Y:S01]  /*5380*/  @!PT LDS RZ, [RZ] ;  /* 0x00000000fffff984 */ /* 0x000fe20000000800 */
[----:B------:R-:W-:Y:S01]  /*5390*/  @!PT LDS RZ, [RZ] ;  /* 0x00000000fffff984 */ /* 0x000fe20000000800 */
[----:B------:R-:W-:Y:S01]  /*53a0*/  @!PT LDS RZ, [RZ] ;  /* 0x00000000fffff984 */ /* 0x000fe20000000800 */
[----:B------:R2:W-:Y:S06]  /*53b0*/  MEMBAR.ALL.CTA ;  /* 0x0000000000007992 */ /* 0x0005ec0000008000 */
[----:B--2---:R-:W2:Y:S01]  /*53c0*/  FENCE.VIEW.ASYNC.S ;  /* 0x00000000000073c6 */ /* 0x004ea20000000000 */
[----:B------:R-:W1:Y:S08]  /*53d0*/  @!P1 LDC R14, c[0x0][0xb20] ;  /* 0x0002c800ff0e9b82 */ /* 0x000e700000000800 */
[----:B------:R-:W1:Y:S01]  /*53e0*/  @!P1 LDC R9, c[0x0][0xb0c] ;  /* 0x0002c300ff099b82 */ /* 0x000e620000000800 */
[----:B--2---:R2:W-:Y:S01]  /*53f0*/  SYNCS.ARRIVE.TRANS64.RED.A1T0 RZ, [R0+URZ], RZ ;  /* 0x000000ff00ff79a7 */ /* 0x0045e200081004ff */
[----:B---3--:R-:W-:Y:S04]  /*5400*/  LOP3.LUT P4, RZ, R18, 0x1, RZ, 0xc0, !PT ;  /* 0x0000000112ff7812 */ /* 0x008fe8000788c0ff */
[----:B------:R-:W-:Y:S09]  /*5410*/  P2R R118, PR, RZ, 0x10 ;  /* 0x00000010ff767803 */ /* 0x000ff20000000000 */
[----:B------:R-:W-:Y:S02]  /*5420*/  @P4 MOV R45, R16 ;  /* 0x00000010002d4202 */ /* 0x000fe40000000f00 */
[----:B------:R-:W-:Y:S01]  /*5430*/  @P4 LOP3.LUT R43, R17, 0xffff, RZ, 0xc0, !PT ;  /* 0x0000ffff112b4812 */ /* 0x000fe200078ec0ff */
[----:B--2-4-:R-:W-:Y:S06]  /*5440*/  @!P0 BRA `(.L_x_85) ;  /* 0x0000000000a48947 */ /* 0x014fec0003800000 */
[----:B------:R-:W-:Y:S01]  /*5450*/  IMAD.HI.U32 R24, R106, R39, RZ ;  /* 0x000000276a187227 */ /* 0x000fe200078e00ff */
[----:B------:R-:W-:Y:S02]  /*5460*/  ISETP.NE.AND P0, PT, R38, 0x1, PT ;  /* 0x000000012600780c */ /* 0x000fe40003f05270 */
[----:B------:R-:W-:Y:S01]  /*5470*/  ISETP.NE.AND P2, PT, R40, 0x1, PT ;  /* 0x000000012800780c */ /* 0x000fe20003f45270 */
[-C--:B------:R-:W-:Y:S01]  /*5480*/  IMAD.HI.U32 R22, R107, R100.reuse, RZ ;  /* 0x000000646b167227 */ /* 0x080fe200078e00ff */
[----:B------:R-:W-:Y:S02]  /*5490*/  SHF.R.U32.HI R23, RZ, R105, R24 ;  /* 0x00000069ff177219 */ /* 0x000fe40000011618 */
[----:B------:R-:W-:Y:S01]  /*54a0*/  ISETP.NE.AND P3, PT, R42, 0x1, PT ;  /* 0x000000012a00780c */ /* 0x000fe20003f65270 */
[----:B------:R-:W-:Y:S01]  /*54b0*/  IMAD.HI.U32 R28, R43, R39, RZ ;  /* 0x000000272b1c7227 */ /* 0x000fe200078e00ff */
[----:B------:R-:W-:Y:S02]  /*54c0*/  SHF.R.U32.HI R22, RZ, R101, R22 ;  /* 0x00000065ff167219 */ /* 0x000fe40000011616 */
[----:B------:R-:W-:Y:S01]  /*54d0*/  SEL R3, R106, R23, !P0 ;  /* 0x000000176a037207 */ /* 0x000fe20004000000 */
[----:B------:R-:W-:Y:S01]  /*54e0*/  IMAD.HI.U32 R26, R45, R100, RZ ;  /* 0x000000642d1a7227 */ /* 0x000fe200078e00ff */
[----:B------:R-:W-:Y:S03]  /*54f0*/  SEL R7, R107, R22, !P3 ;  /* 0x000000166b077207 */ /* 0x000fe60005800000 */
[-C--:B------:R-:W-:Y:S01]  /*5500*/  IMAD.HI.U32 R22, R3, R36.reuse, RZ ;  /* 0x0000002403167227 */ /* 0x080fe200078e00ff */
[----:B------:R-:W-:Y:S03]  /*5510*/  SHF.R.U32.HI R26, RZ, R101, R26 ;  /* 0x00000065ff1a7219 */ /* 0x000fe6000001161a */
[----:B------:R-:W-:Y:S01]  /*5520*/  IMAD.HI.U32 R24, R7, R36, RZ ;  /* 0x0000002407187227 */ /* 0x000fe200078e00ff */
[----:B------:R-:W-:Y:S02]  /*5530*/  @P2 SHF.R.U32.HI R3, RZ, R37, R22 ;  /* 0x00000025ff032219 */ /* 0x000fe40000011616 */
[----:B------:R-:W-:Y:S02]  /*5540*/  SHF.R.U32.HI R22, RZ, R105, R28 ;  /* 0x00000069ff167219 */ /* 0x000fe4000001161c */
[----:B------:R-:W-:Y:S01]  /*5550*/  @P2 SHF.R.U32.HI R7, RZ, R37, R24 ;  /* 0x00000025ff072219 */ /* 0x000fe20000011618 */
[C---:B------:R-:W-:Y:S01]  /*5560*/  IMAD R2, R40.reuse, R3, RZ ;  /* 0x0000000328027224 */ /* 0x040fe200078e02ff */
[----:B------:R-:W-:Y:S02]  /*5570*/  SEL R5, R43, R22, !P0 ;  /* 0x000000162b057207 */ /* 0x000fe40004000000 */
[----:B------:R-:W-:Y:S01]  /*5580*/  SEL R3, R45, R26, !P3 ;  /* 0x0000001a2d037207 */ /* 0x000fe20005800000 */
[----:B------:R-:W-:Y:S01]  /*5590*/  IMAD R4, R40, R7, RZ ;  /* 0x0000000728047224 */ /* 0x000fe200078e02ff */
[C---:B------:R-:W-:Y:S01]  /*55a0*/  ISETP.GE.AND P0, PT, R5.reuse, R2, PT ;  /* 0x000000020500720c */ /* 0x040fe20003f06270 */
[----:B------:R-:W-:Y:S03]  /*55b0*/  IMAD.HI.U32 R6, R5, R36, RZ ;  /* 0x0000002405067227 */ /* 0x000fe600078e00ff */
[----:B------:R-:W-:Y:S01]  /*55c0*/  ISETP.GE.OR P0, PT, R3, R4, P0 ;  /* 0x000000040300720c */ /* 0x000fe20000706670 */
[----:B------:R-:W-:Y:S01]  /*55d0*/  IMAD.MOV R4, RZ, RZ, -R3 ;  /* 0x000000ffff047224 */ /* 0x000fe200078e0a03 */
[-C--:B------:R-:W-:Y:S03]  /*55e0*/  SHF.R.U32.HI R6, RZ, R37.reuse, R6 ;  /* 0x00000025ff067219 */ /* 0x080fe60000011606 */
[----:B------:R-:W-:Y:S01]  /*55f0*/  IMAD R45, R42, R4, R45 ;  /* 0x000000042a2d7224 */ /* 0x000fe200078e022d */
[----:B------:R-:W-:Y:S05]  /*5600*/  SEL R15, R5, R6, !P2 ;  /* 0x00000006050f7207 */ /* 0x000fea0005000000 */
[----:B------:R-:W-:Y:S02]  /*5610*/  IMAD.MOV R6, RZ, RZ, -R15 ;  /* 0x000000ffff067224 */ /* 0x000fe400078e0a0f */
[C---:B------:R-:W-:Y:S04]  /*5620*/  @!P0 IMAD.HI.U32 R2, R3.reuse, R36, RZ ;  /* 0x0000002403028227 */ /* 0x040fe800078e00ff */
[----:B------:R-:W-:Y:S01]  /*5630*/  IMAD R6, R40, R6, R5 ;  /* 0x0000000628067224 */ /* 0x000fe200078e0205 */
[----:B------:R-:W-:Y:S04]  /*5640*/  @!P0 SHF.R.U32.HI R2, RZ, R37, R2 ;  /* 0x00000025ff028219 */ /* 0x000fe80000011602 */
[----:B------:R-:W-:Y:S02]  /*5650*/  @!P0 SEL R0, R3, R2, !P2 ;  /* 0x0000000203008207 */ /* 0x000fe40005000000 */
[----:B------:R-:W-:Y:S02]  /*5660*/  IADD3 R2, PT, PT, -R5, RZ, RZ ;  /* 0x000000ff05027210 */ /* 0x000fe40007ffe1ff */
[----:B------:R-:W-:Y:S01]  /*5670*/  @!P0 IADD3 R8, PT, PT, R15, -R0, RZ ;  /* 0x800000000f088210 */ /* 0x000fe20007ffe0ff */
[----:B------:R-:W-:Y:S02]  /*5680*/  @!P0 IMAD R0, R7, R6, R0 ;  /* 0x0000000607008224 */ /* 0x000fe400078e0200 */
[----:B------:R-:W-:Y:S02]  /*5690*/  IMAD R43, R38, R2, R43 ;  /* 0x00000002262b7224 */ /* 0x000fe400078e022b */
[----:B------:R-:W-:Y:S02]  /*56a0*/  @!P0 IMAD R5, R8, R40, R3 ;  /* 0x0000002808058224 */ /* 0x000fe400078e0203 */
[----:B------:R-:W-:Y:S04]  /*56b0*/  @!P0 IMAD.MOV.U32 R3, RZ, RZ, R0 ;  /* 0x000000ffff038224 */ /* 0x000fe800078e0000 */
[----:B------:R-:W-:Y:S02]  /*56c0*/  IMAD R45, R3, R42, R45 ;  /* 0x0000002a032d7224 */ /* 0x000fe400078e022d */
[----:B------:R-:W-:Y:S07]  /*56d0*/  IMAD R43, R5, R38, R43 ;  /* 0x00000026052b7224 */ /* 0x000fee00078e022b */
.L_x_85:
[----:B-1----:R-:W-:Y:S01]  /*56e0*/  @!P1 ISETP.NE.AND P0, PT, R10, 0x1, PT ;  /* 0x000000010a00980c */ /* 0x002fe20003f05270 */
[----:B------:R-:W-:Y:S01]  /*56f0*/  @!P1 IMAD.HI.U32 R3, R43, R11, RZ ;  /* 0x0000000b2b039227 */ /* 0x000fe200078e00ff */
[----:B------:R-:W-:Y:S01]  /*5700*/  R2UR UR42, R21 ;  /* 0x00000000152a72ca */ /* 0x000fe200000e0000 */
[----:B------:R-:W-:Y:S01]  /*5710*/  BSSY.RECONVERGENT B6, `(.L_x_86) ;  /* 0x0000031000067945 */ /* 0x000fe20003800200 */
[----:B------:R-:W-:Y:S01]  /*5720*/  R2UR UR41, R20 ;  /* 0x00000000142972ca */ /* 0x000fe200000e0000 */
[----:B------:R-:W-:Y:S01]  /*5730*/  @!P1 IMAD.HI.U32 R0, R45, R12, RZ ;  /* 0x0000000c2d009227 */ /* 0x000fe200078e00ff */
[----:B------:R-:W-:Y:S02]  /*5740*/  @!P1 SHF.R.U32.HI R2, RZ, R14, R3 ;  /* 0x0000000eff029219 */ /* 0x000fe40000011603 */
[----:B------:R-:W-:Y:S01]  /*5750*/  @!P1 ISETP.NE.AND P2, PT, R9, 0x1, PT ;  /* 0x000000010900980c */ /* 0x000fe20003f45270 */
[----:B------:R-:W-:Y:S01]  /*5760*/  VIADD R120, R120, 0x1 ;  /* 0x0000000178787836 */ /* 0x000fe20000000000 */
[----:B------:R-:W-:Y:S02]  /*5770*/  @!P1 SEL R2, R43, R2, !P0 ;  /* 0x000000022b029207 */ /* 0x000fe40004000000 */
[----:B------:R-:W-:Y:S02]  /*5780*/  @!P1 SHF.R.U32.HI R0, RZ, R13, R0 ;  /* 0x0000000dff009219 */ /* 0x000fe40000011600 */
[----:B------:R-:W-:Y:S01]  /*5790*/  LOP3.LUT P0, RZ, R111, 0x3f0, RZ, 0xc0, !PT ;  /* 0x000003f06fff7812 */ /* 0x000fe2000780c0ff */
[----:B------:R-:W-:Y:S01]  /*57a0*/  USHF.L.U32 UR42, UR42, 0x7, URZ ;  /* 0x000000072a2a7899 */ /* 0x000fe200080006ff */
[----:B------:R-:W-:Y:S01]  /*57b0*/  @!P1 SEL R3, R45, R0, !P2 ;  /* 0x000000002d039207 */ /* 0x000fe20005000000 */
[----:B------:R-:W-:Y:S01]  /*57c0*/  USHF.L.U32 UR41, UR41, 0x8, URZ ;  /* 0x0000000829297899 */ /* 0x000fe200080006ff */
[----:B------:R-:W-:Y:S03]  /*57d0*/  @P4 SHF.R.U32.HI R112, RZ, 0x10, R17 ;  /* 0x00000010ff704819 */ /* 0x000fe60000011611 */
[----:B------:R-:W-:Y:S02]  /*57e0*/  @!P1 IMAD.IADD R0, R2, 0x1, -R3 ;  /* 0x0000000102009824 */ /* 0x000fe400078e0a03 */
[----:B------:R-:W-:Y:S02]  /*57f0*/  @!P1 IMAD.IADD R2, R3, 0x1, -R2 ;  /* 0x0000000103029824 */ /* 0x000fe400078e0a02 */
[----:B------:R-:W-:Y:S02]  /*5800*/  @!P1 IMAD R45, R0, R9, R45 ;  /* 0x00000009002d9224 */ /* 0x000fe400078e022d */
[----:B------:R-:W-:Y:S01]  /*5810*/  @!P1 IMAD R43, R2, R10, R43 ;  /* 0x0000000a022b9224 */ /* 0x000fe200078e022b */
[----:B------:R-:W-:Y:S06]  /*5820*/  @!P0 BRA `(.L_x_87) ;  /* 0x00000000007c8947 */ /* 0x000fec0003800000 */
[----:B------:R-:W1:Y:S01]  /*5830*/  LDCU.64 UR8, c[0x4][0x80] ;  /* 0x01001000ff0877ac */ /* 0x000e620008000a00 */
[----:B------:R-:W-:Y:S01]  /*5840*/  MOV R2, 0x0 ;  /* 0x0000000000027802 */ /* 0x000fe20000000f00 */
[----:B------:R-:W-:Y:S02]  /*5850*/  HFMA2 R12, -RZ, RZ, 0, 5.9604644775390625e-08 ;  /* 0x00000001ff0c7431 */ /* 0x000fe400000001ff */
[----:B------:R-:W-:Y:S01]  /*5860*/  IMAD.MOV.U32 R8, RZ, RZ, 0x70 ;  /* 0x00000070ff087424 */ /* 0x000fe200078e00ff */
[----:B------:R2:W3:Y:S01]  /*5870*/  LDC.64 R14, c[0x4][R2] ;  /* 0x01000000020e7b82 */ /* 0x0004e20000000a00 */
[----:B------:R-:W4:Y:S01]  /*5880*/  LDCU.64 UR6, c[0x4][0x88] ;  /* 0x01001100ff0677ac */ /* 0x000f220008000a00 */
[----:B------:R-:W-:Y:S01]  /*5890*/  IMAD.MOV.U32 R13, RZ, RZ, RZ ;  /* 0x000000ffff0d7224 */ /* 0x000fe200078e00ff */
[----:B------:R-:W2:Y:S01]  /*58a0*/  LDCU.64 UR4, c[0x4][0x8] ;  /* 0x01000100ff0477ac */ /* 0x000ea20008000a00 */
[----:B-1----:R-:W-:Y:S01]  /*58b0*/  MOV R5, UR9 ;  /* 0x0000000900057c02 */ /* 0x002fe20008000f00 */
[----:B------:R-:W-:Y:S01]  /*58c0*/  IMAD.U32 R4, RZ, RZ, UR8 ;  /* 0x00000008ff047e24 */ /* 0x000fe2000f8e00ff */
[----:B----4-:R-:W-:Y:S01]  /*58d0*/  MOV R7, UR7 ;  /* 0x0000000700077c02 */ /* 0x010fe20008000f00 */
[----:B------:R-:W-:Y:S01]  /*58e0*/  IMAD.U32 R6, RZ, RZ, UR6 ;  /* 0x00000006ff067e24 */ /* 0x000fe2000f8e00ff */
[----:B--2---:R-:W-:Y:S01]  /*58f0*/  MOV R11, UR5 ;  /* 0x00000005000b7c02 */ /* 0x004fe20008000f00 */
[----:B------:R-:W-:Y:S02]  /*5900*/  IMAD.U32 R10, RZ, RZ, UR4 ;  /* 0x00000004ff0a7e24 */ /* 0x000fe4000f8e00ff */
[----:B------:R-:W-:Y:S07]  /*5910*/  LEPC R20, `(.L_x_88) ;  /* 0x000000001014794e */ /* 0x000fee0000000000 */
[----:B---3-5:R-:W-:Y:S05]  /*5920*/  CALL.ABS.NOINC R14 ;  /* 0x000000000e007343 */ /* 0x028fea0003c00000 */
.L_x_88:
[----:B------:R-:W1:Y:S01]  /*5930*/  LDCU.64 UR8, c[0x4][0x80] ;  /* 0x01001000ff0877ac */ /* 0x000e620008000a00 */
[----:B------:R-:W2:Y:S01]  /*5940*/  LDC.64 R2, c[0x4][R2] ;  /* 0x0100000002027b82 */ /* 0x000ea20000000a00 */
[----:B------:R-:W-:Y:S02]  /*5950*/  HFMA2 R12, -RZ, RZ, 0, 5.9604644775390625e-08 ;  /* 0x00000001ff0c7431 */ /* 0x000fe400000001ff */
[----:B------:R-:W-:Y:S02]  /*5960*/  IMAD.MOV.U32 R8, RZ, RZ, 0x70 ;  /* 0x00000070ff087424 */ /* 0x000fe400078e00ff */
[----:B------:R-:W-:Y:S01]  /*5970*/  IMAD.MOV.U32 R13, RZ, RZ, RZ ;  /* 0x000000ffff0d7224 */ /* 0x000fe200078e00ff */
[----:B------:R-:W3:Y:S01]  /*5980*/  LDCU.64 UR6, c[0x4][0x88] ;  /* 0x01001100ff0677ac */ /* 0x000ee20008000a00 */
[----:B------:R-:W4:Y:S01]  /*5990*/  LDCU.64 UR4, c[0x4][0x8] ;  /* 0x01000100ff0477ac */ /* 0x000f220008000a00 */
[----:B-1----:R-:W-:Y:S02]  /*59a0*/  MOV R4, UR8 ;  /* 0x0000000800047c02 */ /* 0x002fe40008000f00 */
[----:B------:R-:W-:Y:S02]  /*59b0*/  MOV R5, UR9 ;  /* 0x0000000900057c02 */ /* 0x000fe40008000f00 */
[----:B---3--:R-:W-:Y:S01]  /*59c0*/  MOV R7, UR7 ;  /* 0x0000000700077c02 */ /* 0x008fe20008000f00 */
[----:B------:R-:W-:Y:S01]  /*59d0*/  IMAD.U32 R6, RZ, RZ, UR6 ;  /* 0x00000006ff067e24 */ /* 0x000fe2000f8e00ff */
[----:B----4-:R-:W-:Y:S01]  /*59e0*/  MOV R11, UR5 ;  /* 0x00000005000b7c02 */ /* 0x010fe20008000f00 */
[----:B------:R-:W-:Y:S02]  /*59f0*/  IMAD.U32 R10, RZ, RZ, UR4 ;  /* 0x00000004ff0a7e24 */ /* 0x000fe4000f8e00ff */
[----:B------:R-:W-:Y:S07]  /*5a00*/  LEPC R20, `(.L_x_87) ;  /* 0x000000001014794e */ /* 0x000fee0000000000 */
[----:B--2---:R-:W-:Y:S05]  /*5a10*/  CALL.ABS.NOINC R2 ;  /* 0x0000000002007343 */ /* 0x004fea0003c00000 */
.L_x_87:
[----:B------:R-:W-:Y:S05]  /*5a20*/  BSYNC.RECONVERGENT B6 ;  /* 0x0000000000067941 */ /* 0x000fea0003800200 */
.L_x_86:
[----:B------:R-:W-:Y:S01]  /*5a30*/  ISETP.NE.U32.AND P4, PT, R98, RZ, PT ;  /* 0x000000ff6200720c */ /* 0x000fe20003f85070 */
[----:B------:R-:W-:Y:S01]  /*5a40*/  UISETP.NE.AND UP2, UPT, UR50, URZ, UPT ;  /* 0x000000ff3200728c */ /* 0x000fe2000bf45270 */
[----:B------:R-:W-:Y:S01]  /*5a50*/  ISETP.NE.U32.AND P2, PT, RZ, UR38, PT ;  /* 0x00000026ff007c0c */ /* 0x000fe2000bf45070 */
[----:B------:R-:W-:Y:S01]  /*5a60*/  UISETP.NE.U32.AND UP1, UPT, UR46, URZ, UPT ;  /* 0x000000ff2e00728c */ /* 0x000fe2000bf25070 */
[----:B------:R-:W-:Y:S01]  /*5a70*/  ISETP.NE.AND.EX P4, PT, R99, RZ, PT, P4 ;  /* 0x000000ff6300720c */ /* 0x000fe20003f85340 */
[----:B------:R-:W-:Y:S01]  /*5a80*/  UPLOP3.LUT UP0, UPT, UPT, UPT, UPT, 0x40, 0x4 ;  /* 0x000000000004789c */ /* 0x000fe20003f0e870 */
[----:B------:R-:W-:Y:S01]  /*5a90*/  ISETP.NE.AND.EX P2, PT, RZ, UR39, PT, P2 ;  /* 0x00000027ff007c0c */ /* 0x000fe2000bf45320 */
[----:B------:R-:W-:Y:S01]  /*5aa0*/  UISETP.NE.AND.EX UP1, UPT, UR47, URZ, UPT, UP1 ;  /* 0x000000ff2f00728c */ /* 0x000fe2000bf25310 */
[----:B------:R-:W-:Y:S04]  /*5ab0*/  PLOP3.LUT P1, PT, PT, PT, UP2, 0x80, 0x8 ;  /* 0x000000000008781c */ /* 0x000fe80003f2f028 */
[----:B------:R-:W-:Y:S06]  /*5ac0*/  @UP2 UPLOP3.LUT UP0, UPT, UPT, UPT, UP1, 0x80, 0x8 ;  /* 0x000000000008289c */ /* 0x000fec0003f0f010 */
[----:B------:R-:W-:Y:S01]  /*5ad0*/  PLOP3.LUT P0, PT, PT, PT, UP0, 0x80, 0x8 ;  /* 0x000000000008781c */ /* 0x000fe20003f0f008 */
[----:B------:R-:W-:Y:S01]  /*5ae0*/  @!UPT UIADD3 URZ, UPT, UPT, URZ, URZ, URZ ;  /* 0x000000fffffff290 */ /* 0x000fe2000fffe0ff */
[----:B------:R-:W-:Y:S11]  /*5af0*/  BRA.U !UP1, `(.L_x_89) ;  /* 0x0000000109387547 */ /* 0x000ff6000b800000 */
[----:B------:R-:W-:Y:S01]  /*5b00*/  UISETP.NE.U32.AND UP0, UPT, UR38, URZ, UPT ;  /* 0x000000ff2600728c */ /* 0x000fe2000bf05070 */
[----:B------:R-:W-:Y:S02]  /*5b10*/  HFMA2 R0, -RZ, RZ, 0, 5.9604644775390625e-08 ;  /* 0x00000001ff007431 */ /* 0x000fe400000001ff */
[----:B------:R-:W-:Y:S01]  /*5b20*/  IMAD.MOV.U32 R103, RZ, RZ, 0x1 ;  /* 0x00000001ff677424 */ /* 0x000fe200078e00ff */
[----:B------:R-:W-:Y:S06]  /*5b30*/  UISETP.NE.AND.EX UP0, UPT, UR39, URZ, UPT, UP0 ;  /* 0x000000ff2700728c */ /* 0x000fec000bf05300 */
[----:B------:R-:W-:Y:S05]  /*5b40*/  PLOP3.LUT P3, PT, PT, PT, UP0, 0x80, 0x8 ;  /* 0x000000000008781c */ /* 0x000fea0003f6f008 */
[----:B------:R-:W1:Y:S01]  /*5b50*/  @UP0 LDCU.64 UR6, c[0x0][0x888] ;  /* 0x00011100ff0607ac */ /* 0x000e620008000a00 */
[----:B------:R-:W-:Y:S07]  /*5b60*/  @UP0 UIMAD UR4, UR44, UR46, URZ ;  /* 0x0000002e2c0402a4 */ /* 0x000fee000f8e02ff */
[----:B------:R-:W-:Y:S01]  /*5b70*/  @!P3 PRMT R103, R0, 0x7610, R103 ;  /* 0x000076100067b816 */ /* 0x000fe20000000067 */
[----:B-1----:R-:W-:Y:S03]  /*5b80*/  @UP0 UIMAD.WIDE UR6, UR4, 0x4, UR6 ;  /* 0x00000004040608a5 */ /* 0x002fe6000f8e0206 */
[----:B------:R-:W1:Y:S03]  /*5b90*/  @!UP0 LDCU UR4, c[0x0][0x880] ;  /* 0x00011000ff0487ac */ /* 0x000e660008000800 */
[----:B------:R-:W-:Y:S01]  /*5ba0*/  IMAD.U32 R2, RZ, RZ, UR6 ;  /* 0x00000006ff027e24 */ /* 0x000fe2000f8e00ff */
[----:B------:R-:W-:Y:S05]  /*5bb0*/  MOV R3, UR7 ;  /* 0x0000000700037c02 */ /* 0x000fea0008000f00 */
[----:B-----5:R2:W5:Y:S02]  /*5bc0*/  @P3 LDG.E R49, desc[UR48][R2.64] ;  /* 0x0000003002313981 */ /* 0x020564000c1e1900 */
[----:B-12---:R-:W-:Y:S02]  /*5bd0*/  @!P3 IMAD.U32 R49, RZ, RZ, UR4 ;  /* 0x00000004ff31be24 */ /* 0x006fe4000f8e00ff */
.L_x_89:
[----:B------:R-:W-:Y:S05]  /*5be0*/  @!P4 BRA `(.L_x_90) ;  /* 0x000000000020c947 */ /* 0x000fea0003800000 */
[----:B------:R-:W-:Y:S04]  /*5bf0*/  ISETP.NE.U32.AND P3, PT, R96, RZ, PT ;  /* 0x000000ff6000720c */ /* 0x000fe80003f65070 */
[----:B------:R-:W-:Y:S11]  /*5c00*/  ISETP.NE.AND.EX P3, PT, R97, RZ, PT, P3 ;  /* 0x000000ff6100720c */ /* 0x000ff60003f65330 */
[----:B------:R-:W-:Y:S02]  /*5c10*/  @!UPT UIADD3 URZ, UPT, UPT, URZ, URZ, URZ ;  /* 0x000000fffffff290 */ /* 0x000fe4000fffe0ff */
[----:B------:R-:W1:Y:S01]  /*5c20*/  @P3 LDC.64 R2, c[0x0][0x8a8] ;  /* 0x00022a00ff023b82 */ /* 0x000e620000000a00 */
[----:B------:R-:W-:Y:S04]  /*5c30*/  @P3 IMAD R0, R98, UR44, RZ ;  /* 0x0000002c62003c24 */ /* 0x000fe8000f8e02ff */
[----:B-1----:R-:W-:Y:S05]  /*5c40*/  @P3 IMAD.WIDE R2, R0, 0x4, R2 ;  /* 0x0000000400023825 */ /* 0x002fea00078e0202 */
[----:B-----5:R1:W5:Y:S02]  /*5c50*/  @P3 LDG.E R46, desc[UR48][R2.64] ;  /* 0x00000030022e3981 */ /* 0x020364000c1e1900 */
[----:B-1----:R-:W2:Y:S02]  /*5c60*/  @!P3 LDC R46, c[0x0][0x8a0] ;  /* 0x00022800ff2ebb82 */ /* 0x002ea40000000800 */
.L_x_90:
[----:B-----5:R-:W-:Y:S01]  /*5c70*/  FSETP.NEU.AND P3, PT, R49, RZ, PT ;  /* 0x000000ff3100720b */ /* 0x020fe20003f6d000 */
[----:B------:R-:W-:Y:S01]  /*5c80*/  IMAD.SHL.U32 R129, R108, 0x4, RZ ;  /* 0x000000046c817824 */ /* 0x000fe200078e00ff */
[----:B------:R-:W-:Y:S01]  /*5c90*/  SEL R3, RZ, 0xffffffff, P2 ;  /* 0xffffffffff037807 */ /* 0x000fe20001000000 */
[----:B------:R-:W-:Y:S01]  /*5ca0*/  IMAD.SHL.U32 R61, R115, 0x10, RZ ;  /* 0x00000010733d7824 */ /* 0x000fe200078e00ff */
[----:B------:R-:W-:Y:S01]  /*5cb0*/  @P1 LOP3.LUT P2, RZ, R103, 0xff, RZ, 0xc0, !PT ;  /* 0x000000ff67ff1812 */ /* 0x000fe2000784c0ff */
[----:B------:R-:W-:Y:S01]  /*5cc0*/  VIADD R128, R129, UR36 ;  /* 0x0000002481807c36 */ /* 0x000fe20008000000 */
[----:B------:R-:W-:Y:S01]  /*5cd0*/  @P1 SEL R2, RZ, 0xffffffff, P3 ;  /* 0xffffffffff021807 */ /* 0x000fe20001800000 */
[----:B------:R-:W-:Y:S01]  /*5ce0*/  IMAD.MOV.U32 R131, RZ, RZ, -0x10 ;  /* 0xfffffff0ff837424 */ /* 0x000fe200078e00ff */
[----:B------:R-:W-:Y:S01]  /*5cf0*/  LEA R59, R44, UR36, 0x3 ;  /* 0x000000242c3b7c11 */ /* 0x000fe2000f8e18ff */
[----:B------:R-:W-:Y:S01]  /*5d00*/  IMAD.SHL.U32 R63, R116, 0x10, RZ ;  /* 0x00000010743f7824 */ /* 0x000fe200078e00ff */
[----:B------:R-:W-:Y:S01]  /*5d10*/  @P0 SEL R2, R3, R2, !P2 ;  /* 0x0000000203020207 */ /* 0x000fe20005000000 */
[----:B------:R-:W-:Y:S01]  /*5d20*/  IMAD.IADD R124, R128, 0x1, R61 ;  /* 0x00000001807c7824 */ /* 0x000fe200078e023d */
[----:B------:R-:W-:Y:S01]  /*5d30*/  SHF.L.U32 R0, R114, 0x1f, RZ ;  /* 0x0000001f72007819 */ /* 0x000fe200000006ff */
[----:B------:R-:W-:Y:S01]  /*5d40*/  IMAD.IADD R127, R128, 0x1, R63 ;  /* 0x00000001807f7824 */ /* 0x000fe200078e023f */
[----:B------:R-:W-:Y:S01]  /*5d50*/  @P1 LOP3.LUT R2, R2, 0x1, RZ, 0xc0, !PT ;  /* 0x0000000102021812 */ /* 0x000fe200078ec0ff */
[--C-:B------:R-:W-:Y:S01]  /*5d60*/  IMAD.IADD R122, R63, 0x1, R124.reuse ;  /* 0x000000013f7a7824 */ /* 0x100fe200078e027c */
[----:B------:R-:W-:Y:S01]  /*5d70*/  PLOP3.LUT P2, PT, PT, PT, UP1, 0x80, 0x8 ;  /* 0x000000000008781c */ /* 0x000fe20003f4f018 */
[----:B------:R-:W-:Y:S01]  /*5d80*/  BSSY B1, `(.L_x_91) ;  /* 0x0000049000017945 */ /* 0x000fe20003800000 */
[----:B------:R-:W-:Y:S01]  /*5d90*/  ISETP.NE.U32.OR P4, PT, R2, 0x1, !P1 ;  /* 0x000000010200780c */ /* 0x000fe20004f85470 */
[----:B------:R-:W-:Y:S01]  /*5da0*/  IMAD.MOV.U32 R130, RZ, RZ, 0x1 ;  /* 0x00000001ff827424 */ /* 0x000fe200078e00ff */
[----:B------:R-:W-:Y:S01]  /*5db0*/  SEL R2, RZ, 0xffffffff, P3 ;  /* 0xffffffffff027807 */ /* 0x000fe20001800000 */
[----:B------:R-:W-:Y:S01]  /*5dc0*/  IMAD R48, R44, 0x100, R47 ;  /* 0x000001002c307824 */ /* 0x000fe200078e022f */
[----:B------:R-:W-:Y:S01]  /*5dd0*/  LOP3.LUT P3, R119, R103, 0xff, RZ, 0xc0, !PT ;  /* 0x000000ff67777812 */ /* 0x000fe2000786c0ff */
[----:B------:R-:W-:Y:S01]  /*5de0*/  IMAD.MOV.U32 R62, RZ, RZ, RZ ;  /* 0x000000ffff3e7224 */ /* 0x000fe200078e00ff */
[----:B------:R-:W-:Y:S02]  /*5df0*/  P2R R126, PR, RZ, 0x10 ;  /* 0x00000010ff7e7803 */ /* 0x000fe40000000000 */
[----:B------:R-:W-:Y:S02]  /*5e00*/  CS2R R78, SRZ ;  /* 0x00000000004e7805 */ /* 0x000fe4000001ff00 */
[----:B------:R-:W-:Y:S02]  /*5e10*/  CS2R R76, SRZ ;  /* 0x00000000004c7805 */ /* 0x000fe4000001ff00 */
[----:B------:R-:W-:Y:S02]  /*5e20*/  CS2R R74, SRZ ;  /* 0x00000000004a7805 */ /* 0x000fe4000001ff00 */
[----:B------:R-:W-:Y:S02]  /*5e30*/  CS2R R72, SRZ ;  /* 0x0000000000487805 */ /* 0x000fe4000001ff00 */
[----:B------:R-:W-:Y:S02]  /*5e40*/  @P2 SEL R2, R3, R2, !P3 ;  /* 0x0000000203022207 */ /* 0x000fe40005800000 */
[----:B------:R-:W-:Y:S02]  /*5e50*/  CS2R R70, SRZ ;  /* 0x0000000000467805 */ /* 0x000fe4000001ff00 */
[----:B------:R-:W-:Y:S02]  /*5e60*/  @P4 SHF.L.U32 R4, RZ, 0x1f, RZ ;  /* 0x0000001fff044819 */ /* 0x000fe400000006ff */
[----:B------:R-:W-:Y:S02]  /*5e70*/  CS2R R68, SRZ ;  /* 0x0000000000447805 */ /* 0x000fe4000001ff00 */
[----:B------:R-:W-:Y:S02]  /*5e80*/  LOP3.LUT R2, R2, 0x1, RZ, 0xc0, !PT ;  /* 0x0000000102027812 */ /* 0x000fe400078ec0ff */
[----:B------:R-:W-:Y:S01]  /*5e90*/  CS2R R66, SRZ ;  /* 0x0000000000427805 */ /* 0x000fe2000001ff00 */
[----:B------:R-:W1:Y:S01]  /*5ea0*/  @P4 SYNCS.PHASECHK.TRANS64.TRYWAIT P1, [UR36+0x30], R4 ;  /* 0x00003004ff0045a7 */ /* 0x000e620008021124 */
[----:B------:R-:W-:Y:S02]  /*5eb0*/  CS2R R64, SRZ ;  /* 0x0000000000407805 */ /* 0x000fe4000001ff00 */
[----:B------:R-:W-:Y:S02]  /*5ec0*/  ISETP.NE.U32.AND P2, PT, R2, 0x1, PT ;  /* 0x000000010200780c */ /* 0x000fe40003f45070 */
[----:B------:R-:W-:Y:S02]  /*5ed0*/  CS2R R82, SRZ ;  /* 0x0000000000527805 */ /* 0x000fe4000001ff00 */
[----:B------:R-:W-:Y:S02]  /*5ee0*/  CS2R R80, SRZ ;  /* 0x0000000000507805 */ /* 0x000fe4000001ff00 */
[----:B------:R-:W-:Y:S02]  /*5ef0*/  CS2R R86, SRZ ;  /* 0x0000000000567805 */ /* 0x000fe4000001ff00 */
[----:B------:R-:W-:Y:S02]  /*5f00*/  P2R R132, PR, RZ, 0x4 ;  /* 0x00000004ff847803 */ /* 0x000fe40000000000 */
[----:B------:R-:W-:Y:S02]  /*5f10*/  CS2R R84, SRZ ;  /* 0x0000000000547805 */ /* 0x000fe4000001ff00 */
[----:B------:R-:W-:Y:S02]  /*5f20*/  ISETP.NE.U32.AND P2, PT, R109, 0x1, PT ;  /* 0x000000016d00780c */ /* 0x000fe40003f45070 */
[----:B------:R-:W-:Y:S02]  /*5f30*/  CS2R R90, SRZ ;  /* 0x00000000005a7805 */ /* 0x000fe4000001ff00 */
[----:B------:R-:W-:Y:S02]  /*5f40*/  CS2R R88, SRZ ;  /* 0x0000000000587805 */ /* 0x000fe4000001ff00 */
[----:B------:R-:W-:Y:S02]  /*5f50*/  CS2R R94, SRZ ;  /* 0x00000000005e7805 */ /* 0x000fe4000001ff00 */
[----:B------:R-:W-:Y:S02]  /*5f60*/  SEL R131, R131, 0x10, !P2 ;  /* 0x0000001083837807 */ /* 0x000fe40005000000 */
[----:B------:R-:W-:Y:S01]  /*5f70*/  CS2R R92, SRZ ;  /* 0x00000000005c7805 */ /* 0x000fe2000001ff00 */
[----:B------:R3:W4:Y:S02]  /*5f80*/  SYNCS.PHASECHK.TRANS64.TRYWAIT P0, [R59+URZ+0xa0], R0 ;  /* 0x0000a0003b0075a7 */ /* 0x00072400080011ff */
[----:B------:R-:W-:Y:S02]  /*5f90*/  IMAD.IADD R128, R128, 0x1, R131 ;  /* 0x0000000180807824 */ /* 0x000fe400078e0283 */
[C---:B------:R-:W-:Y:S02]  /*5fa0*/  IMAD.IADD R125, R131.reuse, 0x1, R127 ;  /* 0x00000001837d7824 */ /* 0x040fe400078e027f */
[C---:B------:R-:W-:Y:S02]  /*5fb0*/  IMAD.IADD R123, R131.reuse, 0x1, R124 ;  /* 0x00000001837b7824 */ /* 0x040fe400078e027c */
[----:B------:R-:W-:Y:S01]  /*5fc0*/  IMAD.IADD R121, R131, 0x1, R122 ;  /* 0x0000000183797824 */ /* 0x000fe200078e027a */
[----:B-1----:R-:W-:Y:S01]  /*5fd0*/  @P4 SEL R130, RZ, 0x1, !P1 ;  /* 0x00000001ff824807 */ /* 0x002fe20004800000 */
[----:B---3--:R-:W-:Y:S06]  /*5fe0*/  @!P4 BRA `(.L_x_92) ;  /* 0x000000000088c947 */ /* 0x008fec0003800000 */
[----:B------:R-:W-:Y:S01]  /*5ff0*/  IMAD.MOV.U32 R79, RZ, RZ, RZ ;  /* 0x000000ffff4f7224 */ /* 0x000fe200078e00ff */
[----:B------:R-:W-:Y:S01]  /*6000*/  ISETP.NE.AND P1, PT, R130, RZ, PT ;  /* 0x000000ff8200720c */ /* 0x000fe20003f25270 */
[----:B------:R-:W-:Y:S01]  /*6010*/  BSSY B0, `(.L_x_93) ;  /* 0x0000014000007945 */ /* 0x000fe20003800000 */
[----:B------:R-:W-:Y:S02]  /*6020*/  CS2R R94, SRZ ;  /* 0x00000000005e7805 */ /* 0x000fe4000001ff00 */
        /* <DEDUP_REMOVED lines=13> */
[----:B------:R-:W-:Y:S01]  /*6100*/  CS2R R76, SRZ ;  /* 0x00000000004c7805 */ /* 0x000fe2000001ff00 */
[----:B------:R-:W-:Y:S06]  /*6110*/  @P1 BRA `(.L_x_94) ;  /* 0x00000000000c1947 */ /* 0x000fec0003800000 */
[----:B------:R-:W-:Y:S04]  /*6120*/  SHF.L.U32 R3, RZ, 0x1f, RZ ;  /* 0x0000001fff037819 */ /* 0x000fe800000006ff */
[----:B------:R-:W1:Y:S02]  /*6130*/  SYNCS.PHASECHK.TRANS64.TRYWAIT P1, [UR36+0x30], R3 ;  /* 0x00003003ff0075a7 */ /* 0x000e640008021124 */
[----:B-1----:R-:W-:Y:S05]  /*6140*/  @!P1 BRA `(.L_x_95) ;  /* 0x0000007c009c9947 */ /* 0x002fea0003800000 */
.L_x_94:
[----:B------:R-:W-:Y:S05]  /*6150*/  BSYNC B0 ;  /* 0x0000000000007941 */ /* 0x000fea0003800000 */
.L_x_93:
[----:B------:R-:W-:Y:S01]  /*6160*/  ISETP.NE.AND P1, PT, R132, RZ, PT ;  /* 0x000000ff8400720c */ /* 0x000fe20003f25270 */
[----:B------:R-:W-:Y:S11]  /*6170*/  HFMA2 R62, -RZ, RZ, 0, 5.9604644775390625e-08 ;  /* 0x00000001ff3e7431 */ /* 0x000ff600000001ff */
[----:B------:R-:W-:Y:S01]  /*6180*/  @!UPT UIADD3 URZ, UPT, UPT, URZ, URZ, URZ ;  /* 0x000000fffffff290 */ /* 0x000fe2000fffe0ff */
[----:B------:R3:W1:Y:S04]  /*6190*/  @P1 LDS.128 R92, [R129+UR36+0x400] ;  /* 0x00040024815c1984 */ /* 0x0006680008000c00 */
[----:B------:R3:W1:Y:S04]  /*61a0*/  @P1 LDS.128 R88, [R128+0x400] ;  /* 0x0004000080581984 */ /* 0x0006680000000c00 */
[----:B------:R3:W1:Y:S04]  /*61b0*/  @P1 LDS.128 R84, [R127+0x400] ;  /* 0x000400007f541984 */ /* 0x0006680000000c00 */
[----:B------:R3:W1:Y:S04]  /*61c0*/  @P1 LDS.128 R80, [R125+0x400] ;  /* 0x000400007d501984 */ /* 0x0006680000000c00 */
[----:B------:R3:W1:Y:S04]  /*61d0*/  @P1 LDS.128 R64, [R124+0x400] ;  /* 0x000400007c401984 */ /* 0x0006680000000c00 */
[----:B------:R3:W1:Y:S04]  /*61e0*/  @P1 LDS.128 R68, [R123+0x400] ;  /* 0x000400007b441984 */ /* 0x0006680000000c00 */
[----:B------:R3:W1:Y:S04]  /*61f0*/  @P1 LDS.128 R72, [R122+0x400] ;  /* 0x000400007a481984 */ /* 0x0006680000000c00 */
[----:B------:R3:W1:Y:S02]  /*6200*/  @P1 LDS.128 R76, [R121+0x400] ;  /* 0x00040000794c1984 */ /* 0x0006640000000c00 */
.L_x_92:
[----:B------:R-:W-:Y:S05]  /*6210*/  BSYNC B1 ;  /* 0x0000000000017941 */ /* 0x000fea0003800000 */
.L_x_91:
[----:B-1----:R-:W-:Y:S04]  /*6220*/  SHF.R.U32.HI R3, RZ, 0x15, R48 ;  /* 0x00000015ff037819 */ /* 0x002fe80000011630 */
[----:B------:R-:W-:Y:S01]  /*6230*/  LOP3.LUT P1, RZ, R3, 0x3, R110, 0x48, !PT ;  /* 0x0000000303ff7812 */ /* 0x000fe2000782486e */
[----:B------:R-:W-:Y:S01]  /*6240*/  @!UPT UIADD3 URZ, UPT, UPT, URZ, URZ, URZ ;  /* 0x000000fffffff290 */ /* 0x000fe2000fffe0ff */
[----:B----4-:R-:W-:Y:S11]  /*6250*/  @P0 BRA `(.L_x_96) ;  /* 0x0000000000080947 */ /* 0x010ff60003800000 */
[----:B------:R-:W1:Y:S02]  /*6260*/  SYNCS.PHASECHK.TRANS64.TRYWAIT P0, [R59+URZ+0xa0], R0 ;  /* 0x0000a0003b0075a7 */ /* 0x000e6400080011ff */
[----:B-1----:R-:W-:Y:S05]  /*6270*/  @!P0 BRA `(.L_x_97) ;  /* 0x0000007c00688947 */ /* 0x002fea0003800000 */
.L_x_96:
[----:B------:R-:W-:Y:S05]  /*6280*/  @!P1 BRA `(.L_x_98) ;  /* 0x0000000000409947 */ /* 0x000fea0003800000 */
[----:B------:R-:W4:Y:S01]  /*6290*/  LDCU.64 UR8, c[0x4][0x70] ;  /* 0x01000e00ff0877ac */ /* 0x000f220008000a00 */
[----:B------:R-:W-:Y:S01]  /*62a0*/  MOV R3, 0x0 ;  /* 0x0000000000037802 */ /* 0x000fe20000000f00 */
[----:B------:R-:W-:Y:S02]  /*62b0*/  HFMA2 R12, -RZ, RZ, 0, 5.9604644775390625e-08 ;  /* 0x00000001ff0c7431 */ /* 0x000fe400000001ff */
[----:B------:R-:W-:Y:S02]  /*62c0*/  IMAD.MOV.U32 R8, RZ, RZ, 0x192 ;  /* 0x00000192ff087424 */ /* 0x000fe400078e00ff */
[----:B------:R-:W-:Y:S01]  /*62d0*/  IMAD.MOV.U32 R13, RZ, RZ, RZ ;  /* 0x000000ffff0d7224 */ /* 0x000fe200078e00ff */
[----:B------:R-:W5:Y:S01]  /*62e0*/  LDCU.64 UR6, c[0x4][0x78] ;  /* 0x01000f00ff0677ac */ /* 0x000f620008000a00 */
[----:B------:R-:W1:Y:S01]  /*62f0*/  LDC.64 R2, c[0x4][R3] ;  /* 0x0100000003027b82 */ /* 0x000e620000000a00 */
[----:B------:R-:W2:Y:S01]  /*6300*/  LDCU.64 UR4, c[0x4][0x10] ;  /* 0x01000200ff0477ac */ /* 0x000ea20008000a00 */
[----:B----4-:R-:W-:Y:S01]  /*6310*/  MOV R5, UR9 ;  /* 0x0000000900057c02 */ /* 0x010fe20008000f00 */
[----:B------:R-:W-:Y:S01]  /*6320*/  IMAD.U32 R4, RZ, RZ, UR8 ;  /* 0x00000008ff047e24 */ /* 0x000fe2000f8e00ff */
[----:B-----5:R-:W-:Y:S01]  /*6330*/  MOV R7, UR7 ;  /* 0x0000000700077c02 */ /* 0x020fe20008000f00 */
[----:B------:R-:W-:Y:S01]  /*6340*/  IMAD.U32 R6, RZ, RZ, UR6 ;  /* 0x00000006ff067e24 */ /* 0x000fe2000f8e00ff */
[----:B--2---:R-:W-:Y:S01]  /*6350*/  MOV R11, UR5 ;  /* 0x00000005000b7c02 */ /* 0x004fe20008000f00 */
[----:B------:R-:W-:Y:S02]  /*6360*/  IMAD.U32 R10, RZ, RZ, UR4 ;  /* 0x00000004ff0a7e24 */ /* 0x000fe4000f8e00ff */
[----:B------:R-:W-:Y:S07]  /*6370*/  LEPC R20, `(.L_x_98) ;  /* 0x000000001014794e */ /* 0x000fee0000000000 */
[----:B-1-3--:R-:W-:Y:S05]  /*6380*/  CALL.ABS.NOINC R2 ;  /* 0x0000000002007343 */ /* 0x00afea0003c00000 */
.L_x_98:
[----:B------:R-:W-:Y:S01]  /*6390*/  LOP3.LUT R50, R92, 0xffffe000, RZ, 0xc0, !PT ;  /* 0xffffe0005c327812 */ /* 0x000fe200078ec0ff */
[----:B------:R-:W-:Y:S05]  /*63a0*/  WARPSYNC.ALL ;  /* 0x0000000000007948 */ /* 0x000fea0003800000 */
[----:B------:R-:W-:Y:S01]  /*63b0*/  R2UR UR4, R48 ;  /* 0x00000000300472ca */ /* 0x000fe200000e0000 */
[----:B------:R-:W-:Y:S01]  /*63c0*/  BSSY.RECONVERGENT B0, `(.L_x_99) ;  /* 0x000009c000007945 */ /* 0x000fe20003800200 */
[----:B------:R-:W-:Y:S02]  /*63d0*/  LOP3.LUT R51, R93, 0xffffe000, RZ, 0xc0, !PT ;  /* 0xffffe0005d337812 */ /* 0x000fe400078ec0ff */
[----:B------:R-:W-:Y:S02]  /*63e0*/  LOP3.LUT R56, R94, 0xffffe000, RZ, 0xc0, !PT ;  /* 0xffffe0005e387812 */ /* 0x000fe400078ec0ff */
[----:B------:R-:W-:Y:S02]  /*63f0*/  LOP3.LUT R58, R95, 0xffffe000, RZ, 0xc0, !PT ;  /* 0xffffe0005f3a7812 */ /* 0x000fe400078ec0ff */
[----:B------:R-:W-:Y:S02]  /*6400*/  LOP3.LUT R57, R64, 0xffffe000, RZ, 0xc0, !PT ;  /* 0xffffe00040397812 */ /* 0x000fe400078ec0ff */
[----:B------:R-:W-:Y:S03]  /*6410*/  ISETP.NE.AND P0, PT, R117, RZ, PT ;  /* 0x000000ff7500720c */ /* 0x000fe60003f05270 */
[----:B------:R-:W1:Y:S02]  /*6420*/  LDTM.x32 R4, tmem[UR4] ;  /* 0x00000004000479ee */ /* 0x000e6400082c0000 */
[C---:B-12---:R-:W-:Y:S01]  /*6430*/  FMUL R0, R46.reuse, R4 ;  /* 0x000000042e007220 */ /* 0x046fe20000400000 */
[C---:B------:R-:W-:Y:S01]  /*6440*/  FMUL R2, R46.reuse, R5 ;  /* 0x000000052e027220 */ /* 0x040fe20000400000 */
[C---:B------:R-:W-:Y:S01]  /*6450*/  FMUL R3, R46.reuse, R6 ;  /* 0x000000062e037220 */ /* 0x040fe20000400000 */
[----:B------:R-:W-:Y:S01]  /*6460*/  FMUL R7, R46, R7 ;  /* 0x000000072e077220 */ /* 0x000fe20000400000 */
[C---:B------:R-:W-:Y:S01]  /*6470*/  FFMA R52, R49.reuse, R50, R0 ;  /* 0x0000003231347223 */ /* 0x040fe20000000000 */
[----:B------:R-:W-:Y:S01]  /*6480*/  LOP3.LUT R50, R88, 0xffffe000, RZ, 0xc0, !PT ;  /* 0xffffe00058327812 */ /* 0x000fe200078ec0ff */
[C---:B------:R-:W-:Y:S01]  /*6490*/  FFMA R53, R49.reuse, R51, R2 ;  /* 0x0000003331357223 */ /* 0x040fe20000000002 */
[----:B------:R-:W-:Y:S01]  /*64a0*/  LOP3.LUT R51, R90, 0xffffe000, RZ, 0xc0, !PT ;  /* 0xffffe0005a337812 */ /* 0x000fe200078ec0ff */
[----:B------:R-:W-:Y:S01]  /*64b0*/  FFMA R54, R49, R56, R3 ;  /* 0x0000003831367223 */ /* 0x000fe20000000003 */
[----:B------:R-:W-:Y:S01]  /*64c0*/  LOP3.LUT R56, R89, 0xffffe000, RZ, 0xc0, !PT ;  /* 0xffffe00059387812 */ /* 0x000fe200078ec0ff */
[----:B------:R-:W-:Y:S01]  /*64d0*/  FFMA R55, R49, R58, R7 ;  /* 0x0000003a31377223 */ /* 0x000fe20000000007 */
[----:B------:R-:W-:Y:S01]  /*64e0*/  LOP3.LUT R58, R91, 0xffffe000, RZ, 0xc0, !PT ;  /* 0xffffe0005b3a7812 */ /* 0x000fe200078ec0ff */
[C---:B------:R-:W-:Y:S01]  /*64f0*/  FMUL R4, R46.reuse, R8 ;  /* 0x000000082e047220 */ /* 0x040fe20000400000 */
[----:B------:R-:W-:Y:S01]  /*6500*/  F2FP.TF32.F32.PACK_B R52, R52 ;  /* 0x00000034ff34723e */ /* 0x000fe200024050ff */
[C---:B------:R-:W-:Y:S01]  /*6510*/  FMUL R5, R46.reuse, R9 ;  /* 0x000000092e057220 */ /* 0x040fe20000400000 */
[----:B------:R-:W-:Y:S01]  /*6520*/  F2FP.TF32.F32.PACK_B R53, R53 ;  /* 0x00000035ff35723e */ /* 0x000fe200024050ff */
[C---:B------:R-:W-:Y:S01]  /*6530*/  FMUL R6, R46.reuse, R10 ;  /* 0x0000000a2e067220 */ /* 0x040fe20000400000 */
[----:B------:R-:W-:Y:S01]  /*6540*/  F2FP.TF32.F32.PACK_B R54, R54 ;  /* 0x00000036ff36723e */ /* 0x000fe200024050ff */
[C---:B------:R-:W-:Y:S01]  /*6550*/  FFMA R4, R49.reuse, R50, R4 ;  /* 0x0000003231047223 */ /* 0x040fe20000000004 */
[----:B------:R-:W-:Y:S01]  /*6560*/  F2FP.TF32.F32.PACK_B R55, R55 ;  /* 0x00000037ff37723e */ /* 0x000fe200024050ff */
[----:B------:R-:W-:Y:S01]  /*6570*/  FMUL R11, R46, R11 ;  /* 0x0000000b2e0b7220 */ /* 0x000fe20000400000 */
[----:B------:R-:W-:Y:S01]  /*6580*/  LOP3.LUT R50, R84, 0xffffe000, RZ, 0xc0, !PT ;  /* 0xffffe00054327812 */ /* 0x000fe200078ec0ff */
[----:B------:R-:W-:Y:S01]  /*6590*/  FFMA R5, R49, R56, R5 ;  /* 0x0000003831057223 */ /* 0x000fe20000000005 */
[----:B------:R-:W-:Y:S01]  /*65a0*/  LOP3.LUT R56, R85, 0xffffe000, RZ, 0xc0, !PT ;  /* 0xffffe00055387812 */ /* 0x000fe200078ec0ff */
[----:B------:R-:W-:Y:S01]  /*65b0*/  FMUL R8, R46, R12 ;  /* 0x0000000c2e087220 */ /* 0x000fe20000400000 */
[----:B------:R-:W-:Y:S01]  /*65c0*/  F2FP.TF32.F32.PACK_B R4, R4 ;  /* 0x00000004ff04723e */ /* 0x000fe200024050ff */
[C---:B------:R-:W-:Y:S01]  /*65d0*/  FFMA R6, R49.reuse, R51, R6 ;  /* 0x0000003331067223 */ /* 0x040fe20000000006 */
[----:B------:R-:W-:Y:S01]  /*65e0*/  LOP3.LUT R51, R86, 0xffffe000, RZ, 0xc0, !PT ;  /* 0xffffe00056337812 */ /* 0x000fe200078ec0ff */
[----:B------:R-:W-:Y:S01]  /*65f0*/  FFMA R7, R49, R58, R11 ;  /* 0x0000003a31077223 */ /* 0x000fe2000000000b */
[----:B------:R-:W-:Y:S01]  /*6600*/  LOP3.LUT R58, R87, 0xffffe000, RZ, 0xc0, !PT ;  /* 0xffffe000573a7812 */ /* 0x000fe200078ec0ff */
[----:B------:R-:W-:Y:S01]  /*6610*/  FMUL R9, R46, R13 ;  /* 0x0000000d2e097220 */ /* 0x000fe20000400000 */
[----:B------:R-:W-:Y:S01]  /*6620*/  F2FP.TF32.F32.PACK_B R5, R5 ;  /* 0x00000005ff05723e */ /* 0x000fe200024050ff */
[----:B------:R1:W-:Y:S01]  /*6630*/  STS.128 [R129+UR36+0x400], R52 ;  /* 0x0004003481007988 */ /* 0x0003e20008000c24 */
[----:B------:R-:W-:Y:S01]  /*6640*/  F2FP.TF32.F32.PACK_B R6, R6 ;  /* 0x00000006ff06723e */ /* 0x000fe200024050ff */
[C---:B------:R-:W-:Y:S01]  /*6650*/  FFMA R8, R49.reuse, R50, R8 ;  /* 0x0000003231087223 */ /* 0x040fe20000000008 */
[----:B------:R-:W-:Y:S01]  /*6660*/  LOP3.LUT R50, R80, 0xffffe000, RZ, 0xc0, !PT ;  /* 0xffffe00050327812 */ /* 0x000fe200078ec0ff */
[C---:B------:R-:W-:Y:S01]  /*6670*/  FMUL R10, R46.reuse, R14 ;  /* 0x0000000e2e0a7220 */ /* 0x040fe20000400000 */
[----:B------:R-:W-:Y:S01]  /*6680*/  F2FP.TF32.F32.PACK_B R7, R7 ;  /* 0x00000007ff07723e */ /* 0x000fe200024050ff */
[C---:B------:R-:W-:Y:S01]  /*6690*/  FMUL R15, R46.reuse, R15 ;  /* 0x0000000f2e0f7220 */ /* 0x040fe20000400000 */
[----:B------:R-:W-:Y:S01]  /*66a0*/  F2FP.TF32.F32.PACK_B R8, R8 ;  /* 0x00000008ff08723e */ /* 0x000fe200024050ff */
[----:B------:R-:W-:Y:S01]  /*66b0*/  FMUL R12, R46, R16 ;  /* 0x000000102e0c7220 */ /* 0x000fe20000400000 */
[----:B------:R-:W-:Y:S01]  /*66c0*/  FFMA R9, R49, R56, R9 ;  /* 0x0000003831097223 */ /* 0x000fe20000000009 */
[----:B------:R-:W-:Y:S01]  /*66d0*/  LOP3.LUT R56, R83, 0xffffe000, RZ, 0xc0, !PT ;  /* 0xffffe00053387812 */ /* 0x000fe200078ec0ff */
[C---:B------:R-:W-:Y:S01]  /*66e0*/  FFMA R10, R49.reuse, R51, R10 ;  /* 0x00000033310a7223 */ /* 0x040fe2000000000a */
[----:B------:R-:W-:Y:S01]  /*66f0*/  LOP3.LUT R51, R82, 0xffffe000, RZ, 0xc0, !PT ;  /* 0xffffe00052337812 */ /* 0x000fe200078ec0ff */
[C---:B------:R-:W-:Y:S01]  /*6700*/  FFMA R11, R49.reuse, R58, R15 ;  /* 0x0000003a310b7223 */ /* 0x040fe2000000000f */
[----:B------:R-:W-:Y:S01]  /*6710*/  F2FP.TF32.F32.PACK_B R9, R9 ;  /* 0x00000009ff09723e */ /* 0x000fe200024050ff */
[----:B------:R-:W-:Y:S01]  /*6720*/  FFMA R12, R49, R50, R12 ;  /* 0x00000032310c7223 */ /* 0x000fe2000000000c */
[----:B------:R-:W-:Y:S01]  /*6730*/  LOP3.LUT R50, R81, 0xffffe000, RZ, 0xc0, !PT ;  /* 0xffffe00051327812 */ /* 0x000fe200078ec0ff */
[----:B------:R1:W-:Y:S01]  /*6740*/  STS.128 [R128+0x400], R4 ;  /* 0x0004000480007388 */ /* 0x0003e20000000c00 */
[----:B------:R-:W-:Y:S01]  /*6750*/  F2FP.TF32.F32.PACK_B R10, R10 ;  /* 0x0000000aff0a723e */ /* 0x000fe200024050ff */
        /* <DEDUP_REMOVED lines=9> */
[C---:B------:R-:W-:Y:S01]  /*67f0*/  FMUL R16, R46.reuse, R20 ;  /* 0x000000142e107220 */ /* 0x040fe20000400000 */
[----:B------:R-:W-:Y:S01]  /*6800*/  F2FP.TF32.F32.PACK_B R13, R13 ;  /* 0x0000000dff0d723e */ /* 0x000fe200024050ff */
[----:B------:R-:W-:Y:S01]  /*6810*/  FFMA R15, R49, R56, R19 ;  /* 0x00000038310f7223 */ /* 0x000fe20000000013 */
[----:B------:R-:W-:Y:S01]  /*6820*/  LOP3.LUT R56, R67, 0xffffe000, RZ, 0xc0, !PT ;  /* 0xffffe00043387812 */ /* 0x000fe200078ec0ff */
[----:B------:R1:W-:Y:S01]  /*6830*/  STS.128 [R127+0x400], R8 ;  /* 0x000400087f007388 */ /* 0x0003e20000000c00 */
[----:B------:R-:W-:Y:S01]  /*6840*/  F2FP.TF32.F32.PACK_B R14, R14 ;  /* 0x0000000eff0e723e */ /* 0x000fe200024050ff */
[----:B------:R-:W-:Y:S01]  /*6850*/  FMUL R17, R46, R21 ;  /* 0x000000152e117220 */ /* 0x000fe20000400000 */
[----:B------:R-:W-:Y:S01]  /*6860*/  F2FP.TF32.F32.PACK_B R15, R15 ;  /* 0x0000000fff0f723e */ /* 0x000fe200024050ff */
[C---:B------:R-:W-:Y:S01]  /*6870*/  FFMA R16, R49.reuse, R57, R16 ;  /* 0x0000003931107223 */ /* 0x040fe20000000010 */
[----:B------:R-:W-:Y:S01]  /*6880*/  LOP3.LUT R57, R68, 0xffffe000, RZ, 0xc0, !PT ;  /* 0xffffe00044397812 */ /* 0x000fe200078ec0ff */
[C---:B------:R-:W-:Y:S01]  /*6890*/  FMUL R18, R46.reuse, R22 ;  /* 0x000000162e127220 */ /* 0x040fe20000400000 */
[----:B------:R-:W-:Y:S01]  /*68a0*/  FFMA R17, R49, R50, R17 ;  /* 0x0000003231117223 */ /* 0x000fe20000000011 */
[----:B------:R-:W-:Y:S01]  /*68b0*/  LOP3.LUT R50, R69, 0xffffe000, RZ, 0xc0, !PT ;  /* 0xffffe00045327812 */ /* 0x000fe200078ec0ff */
[----:B------:R1:W-:Y:S01]  /*68c0*/  STS.128 [R125+0x400], R12 ;  /* 0x0004000c7d007388 */ /* 0x0003e20000000c00 */
[----:B------:R-:W-:Y:S01]  /*68d0*/  F2FP.TF32.F32.PACK_B R16, R16 ;  /* 0x00000010ff10723e */ /* 0x000fe200024050ff */
[C---:B------:R-:W-:Y:S01]  /*68e0*/  FMUL R23, R46.reuse, R23 ;  /* 0x000000172e177220 */ /* 0x040fe20000400000 */
[----:B------:R-:W-:Y:S01]  /*68f0*/  F2FP.TF32.F32.PACK_B R17, R17 ;  /* 0x00000011ff11723e */ /* 0x000fe200024050ff */
[C---:B------:R-:W-:Y:S01]  /*6900*/  FMUL R20, R46.reuse, R24 ;  /* 0x000000182e147220 */ /* 0x040fe20000400000 */
[----:B------:R-:W-:Y:S01]  /*6910*/  FMUL R21, R46, R25 ;  /* 0x000000192e157220 */ /* 0x000fe20000400000 */
[C---:B------:R-:W-:Y:S01]  /*6920*/  FFMA R18, R49.reuse, R51, R18 ;  /* 0x0000003331127223 */ /* 0x040fe20000000012 */
[----:B------:R-:W-:Y:S01]  /*6930*/  LOP3.LUT R51, R70, 0xffffe000, RZ, 0xc0, !PT ;  /* 0xffffe00046337812 */ /* 0x000fe200078ec0ff */
[----:B------:R-:W-:Y:S01]  /*6940*/  FFMA R19, R49, R56, R23 ;  /* 0x0000003831137223 */ /* 0x000fe20000000017 */
[----:B------:R-:W-:Y:S01]  /*6950*/  LOP3.LUT R56, R73, 0xffffe000, RZ, 0xc0, !PT ;  /* 0xffffe00049387812 */ /* 0x000fe200078ec0ff */
[C---:B------:R-:W-:Y:S01]  /*6960*/  FFMA R20, R49.reuse, R57, R20 ;  /* 0x0000003931147223 */ /* 0x040fe20000000014 */
[----:B------:R-:W-:Y:S01]  /*6970*/  FFMA R21, R49, R50, R21 ;  /* 0x0000003231157223 */ /* 0x000fe20000000015 */
[C---:B------:R-:W-:Y:S01]  /*6980*/  FMUL R22, R46.reuse, R26 ;  /* 0x0000001a2e167220 */ /* 0x040fe20000400000 */
[----:B------:R-:W-:Y:S01]  /*6990*/  LOP3.LUT R50, R71, 0xffffe000, RZ, 0xc0, !PT ;  /* 0xffffe00047327812 */ /* 0x000fe200078ec0ff */
[----:B------:R-:W-:Y:S01]  /*69a0*/  FMUL R27, R46, R27 ;  /* 0x0000001b2e1b7220 */ /* 0x000fe20000400000 */
[----:B------:R-:W-:Y:S01]  /*69b0*/  F2FP.TF32.F32.PACK_B R18, R18 ;  /* 0x00000012ff12723e */ /* 0x000fe200024050ff */
[C---:B------:R-:W-:Y:S01]  /*69c0*/  FFMA R22, R49.reuse, R51, R22 ;  /* 0x0000003331167223 */ /* 0x040fe20000000016 */
[----:B------:R-:W-:Y:S01]  /*69d0*/  F2FP.TF32.F32.PACK_B R19, R19 ;  /* 0x00000013ff13723e */ /* 0x000fe200024050ff */
[----:B------:R-:W-:Y:S01]  /*69e0*/  FFMA R23, R49, R50, R27 ;  /* 0x0000003231177223 */ /* 0x000fe2000000001b */
[----:B------:R-:W-:Y:S01]  /*69f0*/  LOP3.LUT R57, R72, 0xffffe000, RZ, 0xc0, !PT ;  /* 0xffffe00048397812 */ /* 0x000fe200078ec0ff */
[C---:B------:R-:W-:Y:S01]  /*6a00*/  FMUL R24, R46.reuse, R28 ;  /* 0x0000001c2e187220 */ /* 0x040fe20000400000 */
[----:B------:R-:W-:Y:S01]  /*6a10*/  F2FP.TF32.F32.PACK_B R20, R20 ;  /* 0x00000014ff14723e */ /* 0x000fe200024050ff */
[----:B------:R1:W-:Y:S01]  /*6a20*/  STS.128 [R124+0x400], R16 ;  /* 0x000400107c007388 */ /* 0x0003e20000000c00 */
[----:B------:R-:W-:Y:S01]  /*6a30*/  FMUL R25, R46, R29 ;  /* 0x0000001d2e197220 */ /* 0x000fe20000400000 */
[----:B------:R-:W-:Y:S01]  /*6a40*/  LOP3.LUT R51, R74, 0xffffe000, RZ, 0xc0, !PT ;  /* 0xffffe0004a337812 */ /* 0x000fe200078ec0ff */
[C---:B------:R-:W-:Y:S01]  /*6a50*/  FMUL R26, R46.reuse, R30 ;  /* 0x0000001e2e1a7220 */ /* 0x040fe20000400000 */
[----:B------:R-:W-:Y:S01]  /*6a60*/  LOP3.LUT R50, R75, 0xffffe000, RZ, 0xc0, !PT ;  /* 0xffffe0004b327812 */ /* 0x000fe200078ec0ff */
[----:B------:R-:W-:Y:S01]  /*6a70*/  FMUL R31, R46, R31 ;  /* 0x0000001f2e1f7220 */ /* 0x000fe20000400000 */
[----:B------:R-:W-:Y:S01]  /*6a80*/  F2FP.TF32.F32.PACK_B R21, R21 ;  /* 0x00000015ff15723e */ /* 0x000fe200024050ff */
[C---:B------:R-:W-:Y:S01]  /*6a90*/  FFMA R24, R49.reuse, R57, R24 ;  /* 0x0000003931187223 */ /* 0x040fe20000000018 */
[----:B------:R-:W-:Y:S01]  /*6aa0*/  F2FP.TF32.F32.PACK_B R22, R22 ;  /* 0x00000016ff16723e */ /* 0x000fe200024050ff */
[C---:B------:R-:W-:Y:S01]  /*6ab0*/  FFMA R25, R49.reuse, R56, R25 ;  /* 0x0000003831197223 */ /* 0x040fe20000000019 */
[----:B------:R-:W-:Y:S01]  /*6ac0*/  F2FP.TF32.F32.PACK_B R23, R23 ;  /* 0x00000017ff17723e */ /* 0x000fe200024050ff */
[C---:B------:R-:W-:Y:S01]  /*6ad0*/  FFMA R26, R49.reuse, R51, R26 ;  /* 0x00000033311a7223 */ /* 0x040fe2000000001a */
[----:B------:R-:W-:Y:S01]  /*6ae0*/  FFMA R27, R49, R50, R31 ;  /* 0x00000032311b7223 */ /* 0x000fe2000000001f */
[----:B------:R-:W-:Y:S01]  /*6af0*/  LOP3.LUT R51, R76, 0xffffe000, RZ, 0xc0, !PT ;  /* 0xffffe0004c337812 */ /* 0x000fe200078ec0ff */
[C---:B------:R-:W-:Y:S01]  /*6b00*/  FMUL R28, R46.reuse, R32 ;  /* 0x000000202e1c7220 */ /* 0x040fe20000400000 */
[----:B------:R1:W-:Y:S01]  /*6b10*/  STS.128 [R123+0x400], R20 ;  /* 0x000400147b007388 */ /* 0x0003e20000000c00 */
[----:B------:R-:W-:Y:S01]  /*6b20*/  LOP3.LUT R56, R77, 0xffffe000, RZ, 0xc0, !PT ;  /* 0xffffe0004d387812 */ /* 0x000fe200078ec0ff */
        /* <DEDUP_REMOVED lines=11> */
[----:B------:R-:W-:Y:S01]  /*6be0*/  F2FP.TF32.F32.PACK_B R27, R27 ;  /* 0x0000001bff1b723e */ /* 0x000fe200024050ff */
[----:B------:R-:W-:Y:S01]  /*6bf0*/  FFMA R31, R49, R50, R35 ;  /* 0x00000032311f7223 */ /* 0x000fe20000000023 */
[----:B------:R-:W-:Y:S02]  /*6c00*/  F2FP.TF32.F32.PACK_B R28, R28 ;  /* 0x0000001cff1c723e */ /* 0x000fe400024050ff */
[----:B------:R-:W-:Y:S01]  /*6c10*/  F2FP.TF32.F32.PACK_B R29, R29 ;  /* 0x0000001dff1d723e */ /* 0x000fe200024050ff */
[----:B------:R1:W-:Y:S01]  /*6c20*/  STS.128 [R122+0x400], R24 ;  /* 0x000400187a007388 */ /* 0x0003e20000000c00 */
[----:B------:R-:W-:Y:S02]  /*6c30*/  F2FP.TF32.F32.PACK_B R30, R30 ;  /* 0x0000001eff1e723e */ /* 0x000fe400024050ff */
[----:B------:R-:W-:Y:S05]  /*6c40*/  F2FP.TF32.F32.PACK_B R31, R31 ;  /* 0x0000001fff1f723e */ /* 0x000fea00024050ff */
[----:B------:R1:W-:Y:S01]  /*6c50*/  STS.128 [R121+0x400], R28 ;  /* 0x0004001c79007388 */ /* 0x0003e20000000c00 */
[----:B------:R-:W-:Y:S01]  /*6c60*/  @!PT LDS RZ, [RZ] ;  /* 0x00000000fffff984 */ /* 0x000fe20000000800 */
[----:B------:R-:W-:Y:S01]  /*6c70*/  @!PT LDS RZ, [RZ] ;  /* 0x00000000fffff984 */ /* 0x000fe20000000800 */
[----:B------:R-:W-:Y:S01]  /*6c80*/  @!PT LDS RZ, [RZ] ;  /* 0x00000000fffff984 */ /* 0x000fe20000000800 */
[----:B------:R-:W-:Y:S01]  /*6c90*/  @!PT LDS RZ, [RZ] ;  /* 0x00000000fffff984 */ /* 0x000fe20000000800 */
[----:B------:R2:W-:Y:S07]  /*6ca0*/  MEMBAR.ALL.CTA ;  /* 0x0000000000007992 */ /* 0x0005ee0000008000 */
[----:B--2---:R-:W2:Y:S02]  /*6cb0*/  FENCE.VIEW.ASYNC.S ;  /* 0x00000000000073c6 */ /* 0x004ea40000000000 */
[----:B--2---:R-:W-:Y:S06]  /*6cc0*/  BAR.SYNC.DEFER_BLOCKING 0x1, 0x80 ;  /* 0x0042000000007b1d */ /* 0x004fec0000010000 */
[----:B------:R-:W-:Y:S05]  /*6cd0*/  @P0 BRA `(.L_x_100) ;  /* 0x0000000000280947 */ /* 0x000fea0003800000 */
[----:B------:R-:W-:Y:S02]  /*6ce0*/  UIADD3 UR4, UPT, UPT, UR36, 0x400, URZ ;  /* 0x0000040024047890 */ /* 0x000fe4000fffe0ff */
[----:B------:R-:W-:Y:S01]  /*6cf0*/  UIADD3 UR6, UP0, UPT, UR52, 0x680, URZ ;  /* 0x0000068034067890 */ /* 0x000fe2000ff1e0ff */
[----:B------:R-:W-:Y:S03]  /*6d00*/  UMOV UR43, UR44 ;  /* 0x0000002c002b7c82 */ /* 0x000fe60008000000 */
[----:B------:R-:W-:Y:S01]  /*6d10*/  MOV R111, UR4 ;  /* 0x00000004006f7c02 */ /* 0x000fe20008000f00 */
[----:B------:R-:W-:Y:S03]  /*6d20*/  UIADD3.X UR7, UPT, UPT, URZ, UR53, URZ, UP0, !UPT ;  /* 0x00000035ff077290 */ /* 0x000fe600087fe4ff */
[----:B------:R-:W-:Y:S11]  /*6d30*/  R2UR UR40, R111 ;  /* 0x000000006f2872ca */ /* 0x000ff600000e0000 */
[----:B------:R-:W-:Y:S02]  /*6d40*/  @!UPT UIADD3 URZ, UPT, UPT, URZ, URZ, URZ ;  /* 0x000000fffffff290 */ /* 0x000fe4000fffe0ff */
[----:B------:R2:W-:Y:S01]  /*6d50*/  UTMASTG.3D [UR40], [UR6] ;  /* 0x00000028060073b5 */ /* 0x0005e20008010000 */
[----:B------:R0:W-:Y:S01]  /*6d60*/  UTMACMDFLUSH ;  /* 0x00000000000079b7 */ /* 0x0001e20000000000 */
[----:B--2---:R-:W-:Y:S04]  /*6d70*/  DEPBAR.LE SB0, 0x1 ;  /* 0x000080400000791a */ /* 0x004fe80000000000 */
.L_x_100:
[----:B------:R-:W-:Y:S05]  /*6d80*/  BSYNC.RECONVERGENT B0 ;  /* 0x0000000000007941 */ /* 0x000fea0003800200 */
.L_x_99:
[----:B------:R-:W-:Y:S01]  /*6d90*/  BAR.SYNC.DEFER_BLOCKING 0x1, 0x80 ;  /* 0x0042000000007b1d */ /* 0x000fe20000010000 */
[----:B------:R-:W-:Y:S01]  /*6da0*/  ISETP.NE.AND P1, PT, R126, RZ, PT ;  /* 0x000000ff7e00720c */ /* 0x000fe20003f25270 */
[----:B------:R-:W-:Y:S01]  /*6db0*/  UISETP.NE.AND UP0, UPT, UR45, URZ, UPT ;  /* 0x000000ff2d00728c */ /* 0x000fe2000bf05270 */
[----:B------:R-:W-:Y:S11]  /*6dc0*/  LEA R3, R62, UR36, 0x3 ;  /* 0x000000243e037c11 */ /* 0x000ff6000f8e18ff */
[----:B------:R-:W-:Y:S01]  /*6dd0*/  @P1 SHF.L.U32 R2, RZ, 0x1f, RZ ;  /* 0x0000001fff021819 */ /* 0x000fe200000006ff */
[----:B------:R-:W-:Y:S06]  /*6de0*/  BRA.U !UP0, `(.L_x_101) ;  /* 0x0000000108247547 */ /* 0x000fec000b800000 */
[----:B-1----:R-:W-:Y:S01]  /*6df0*/  IMAD.U32 R5, RZ, RZ, UR51 ;  /* 0x00000033ff057e24 */ /* 0x002fe2000f8e00ff */
[----:B------:R-:W-:Y:S01]  /*6e00*/  MOV R0, UR37 ;  /* 0x0000002500007c02 */ /* 0x000fe20008000f00 */
[----:B------:R-:W-:Y:S03]  /*6e10*/  UIADD3 UR51, UPT, UPT, UR51, 0x1, URZ ;  /* 0x0000000133337890 */ /* 0x000fe6000fffe0ff */
[----:B------:R-:W-:Y:S01]  /*6e20*/  @P1 LEA R5, R5, UR36, 0x3 ;  /* 0x0000002405051c11 */ /* 0x000fe2000f8e18ff */
[----:B------:R-:W-:Y:S04]  /*6e30*/  UISETP.NE.AND UP0, UPT, UR51, 0x4, UPT ;  /* 0x000000043300788c */ /* 0x000fe8000bf05270 */
[----:B------:R-:W-:Y:S01]  /*6e40*/  @P1 VIADD R5, R5, 0x50 ;  /* 0x0000005005051836 */ /* 0x000fe20000000000 */
[----:B------:R-:W-:Y:S04]  /*6e50*/  USEL UR51, UR51, URZ, UP0 ;  /* 0x000000ff33337287 */ /* 0x000fe80008000000 */
[----:B------:R-:W-:Y:S04]  /*6e60*/  @P1 PRMT R0, R0, 0x654, R5 ;  /* 0x0000065400001816 */ /* 0x000fe80000000005 */
[----:B------:R2:W-:Y:S04]  /*6e70*/  @P1 SYNCS.ARRIVE.TRANS64.RED.A1T0 RZ, [R0+URZ], RZ ;  /* 0x000000ff00ff19a7 */ /* 0x0005e800081004ff */
.L_x_101:
[----:B------:R-:W4:Y:S01]  /*6e80*/  @P1 SYNCS.PHASECHK.TRANS64.TRYWAIT P0, [R3+URZ+0x30], R2 ;  /* 0x00003002030015a7 */ /* 0x000f2200080011ff */
[----:B------:R-:W-:Y:S01]  /*6e90*/  BSSY B1, `(.L_x_102) ;  /* 0x000001f000017945 */ /* 0x000fe20003800000 */
[----:B----4-:R-:W-:Y:S03]  /*6ea0*/  @P1 SEL R130, RZ, 0x1, !P0 ;  /* 0x00000001ff821807 */ /* 0x010fe60004000000 */
[----:B------:R-:W-:Y:S05]  /*6eb0*/  @!P1 BRA `(.L_x_103) ;  /* 0x0000000000709947 */ /* 0x000fea0003800000 */
[----:B------:R-:W-:Y:S01]  /*6ec0*/  ISETP.NE.AND P1, PT, R132, RZ, PT ;  /* 0x000000ff8400720c */ /* 0x000fe20003f25270 */
[----:B------:R-:W-:Y:S01]  /*6ed0*/  BSSY B0, `(.L_x_104) ;  /* 0x000000b000007945 */ /* 0x000fe20003800000 */
[----:B------:R-:W-:Y:S11]  /*6ee0*/  ISETP.NE.AND P0, PT, R130, RZ, PT ;  /* 0x000000ff8200720c */ /* 0x000ff60003f05270 */
[----:B-1----:R-:W-:Y:S05]  /*6ef0*/  @P1 IMAD R6, R62, 0x4000, R129 ;  /* 0x000040003e061824 */ /* 0x002fea00078e0281 */
[----:B--2---:R-:W-:Y:S04]  /*6f00*/  @P1 IADD3 R0, PT, PT, R6, UR36, RZ ;  /* 0x0000002406001c10 */ /* 0x004fe8000fffe0ff */
[----:B------:R-:W-:Y:S01]  /*6f10*/  @P1 IADD3 R4, PT, PT, R63, R0, RZ ;  /* 0x000000003f041210 */ /* 0x000fe20007ffe0ff */
[--C-:B------:R-:W-:Y:S02]  /*6f20*/  @P1 IMAD.IADD R2, R61, 0x1, R0.reuse ;  /* 0x000000013d021824 */ /* 0x100fe400078e0200 */
[----:B------:R-:W-:Y:S01]  /*6f30*/  @P1 IMAD.IADD R5, R131, 0x1, R0 ;  /* 0x0000000183051824 */ /* 0x000fe200078e0200 */
[----:B------:R-:W-:Y:S06]  /*6f40*/  @P0 BRA `(.L_x_105) ;  /* 0x00000000000c0947 */ /* 0x000fec0003800000 */
[----:B------:R-:W-:Y:S04]  /*6f50*/  SHF.L.U32 R0, RZ, 0x1f, RZ ;  /* 0x0000001fff007819 */ /* 0x000fe800000006ff */
[----:B------:R-:W1:Y:S02]  /*6f60*/  SYNCS.PHASECHK.TRANS64.TRYWAIT P0, [R3+URZ+0x30], R0 ;  /* 0x00003000030075a7 */ /* 0x000e6400080011ff */
[----:B-1----:R-:W-:Y:S05]  /*6f70*/  @!P0 BRA `(.L_x_106) ;  /* 0x00000070003c8947 */ /* 0x002fea0003800000 */
.L_x_105:
[----:B------:R-:W-:Y:S05]  /*6f80*/  BSYNC B0 ;  /* 0x0000000000007941 */ /* 0x000fea0003800000 */
.L_x_104:
[----:B------:R-:W-:Y:S01]  /*6f90*/  ISETP.NE.AND P0, PT, R132, RZ, PT ;  /* 0x000000ff8400720c */ /* 0x000fe20003f05270 */
[----:B------:R-:W-:Y:S11]  /*6fa0*/  VIADD R62, R62, 0x1 ;  /* 0x000000013e3e7836 */ /* 0x000ff60000000000 */
[----:B------:R-:W-:Y:S01]  /*6fb0*/  @!UPT UIADD3 URZ, UPT, UPT, URZ, URZ, URZ ;  /* 0x000000fffffff290 */ /* 0x000fe2000fffe0ff */
[----:B------:R4:W2:Y:S01]  /*6fc0*/  @P0 LDS.128 R92, [R6+UR36+0x400] ;  /* 0x00040024065c0984 */ /* 0x0008a20008000c00 */
[--C-:B-1----:R-:W-:Y:S01]  /*6fd0*/  @P0 IMAD.IADD R0, R63, 0x1, R2.reuse ;  /* 0x000000013f000824 */ /* 0x102fe200078e0202 */
[C---:B------:R-:W-:Y:S01]  /*6fe0*/  @P0 IADD3 R3, PT, PT, R131.reuse, R4, RZ ;  /* 0x0000000483030210 */ /* 0x040fe20007ffe0ff */
[C---:B------:R-:W-:Y:S01]  /*6ff0*/  @P0 IMAD.IADD R7, R131.reuse, 0x1, R2 ;  /* 0x0000000183070824 */ /* 0x040fe200078e0202 */
[----:B------:R4:W1:Y:S02]  /*7000*/  @P0 LDS.128 R88, [R5+0x400] ;  /* 0x0004000005580984 */ /* 0x0008640000000c00 */
[----:B------:R-:W-:Y:S02]  /*7010*/  @P0 IADD3 R8, PT, PT, R131, R0, RZ ;  /* 0x0000000083080210 */ /* 0x000fe40007ffe0ff */
[----:B------:R4:W1:Y:S04]  /*7020*/  @P0 LDS.128 R84, [R4+0x400] ;  /* 0x0004000004540984 */ /* 0x0008680000000c00 */
[----:B------:R4:W1:Y:S04]  /*7030*/  @P0 LDS.128 R80, [R3+0x400] ;  /* 0x0004000003500984 */ /* 0x0008680000000c00 */
[----:B------:R4:W1:Y:S04]  /*7040*/  @P0 LDS.128 R64, [R2+0x400] ;  /* 0x0004000002400984 */ /* 0x0008680000000c00 */
[----:B------:R4:W1:Y:S04]  /*7050*/  @P0 LDS.128 R68, [R7+0x400] ;  /* 0x0004000007440984 */ /* 0x0008680000000c00 */
[----:B------:R4:W1:Y:S04]  /*7060*/  @P0 LDS.128 R72, [R0+0x400] ;  /* 0x0004000000480984 */ /* 0x0008680000000c00 */
[----:B------:R4:W1:Y:S02]  /*7070*/  @P0 LDS.128 R76, [R8+0x400] ;  /* 0x00040000084c0984 */ /* 0x0008640000000c00 */
.L_x_103:
[----:B------:R-:W-:Y:S05]  /*7080*/  BSYNC B1 ;  /* 0x0000000000017941 */ /* 0x000fea0003800000 */
.L_x_102:
[----:B----4-:R-:W-:Y:S05]  /*7090*/  VIADD R3, R48, 0x20 ;  /* 0x0000002030037836 */ /* 0x010fea0000000000 */
[----:B------:R-:W-:Y:S04]  /*70a0*/  SHF.R.U32.HI R3, RZ, 0x15, R3 ;  /* 0x00000015ff037819 */ /* 0x000fe80000011603 */
[----:B------:R-:W-:Y:S11]  /*70b0*/  LOP3.LUT P0, RZ, R3, 0x3, R110, 0x48, !PT ;  /* 0x0000000303ff7812 */ /* 0x000ff6000780486e */
[----:B------:R-:W-:Y:S02]  /*70c0*/  @!UPT UIADD3 URZ, UPT, UPT, URZ, URZ, URZ ;  /* 0x000000fffffff290 */ /* 0x000fe4000fffe0ff */
[----:B------:R-:W-:Y:S05]  /*70d0*/  @!P0 BRA `(.L_x_107) ;  /* 0x0000000000408947 */ /* 0x000fea0003800000 */
[----:B------:R-:W4:Y:S01]  /*70e0*/  LDCU.64 UR8, c[0x4][0x70] ;  /* 0x01000e00ff0877ac */ /* 0x000f220008000a00 */
[----:B------:R-:W-:Y:S01]  /*70f0*/  MOV R3, 0x0 ;  /* 0x0000000000037802 */ /* 0x000fe20000000f00 */
[----:B-1----:R-:W-:Y:S02]  /*7100*/  HFMA2 R12, -RZ, RZ, 0, 5.9604644775390625e-08 ;  /* 0x00000001ff0c7431 */ /* 0x002fe400000001ff */
[----:B------:R-:W-:Y:S02]  /*7110*/  IMAD.MOV.U32 R8, RZ, RZ, 0x192 ;  /* 0x00000192ff087424 */ /* 0x000fe400078e00ff */
[----:B------:R-:W-:Y:S01]  /*7120*/  IMAD.MOV.U32 R13, RZ, RZ, RZ ;  /* 0x000000ffff0d7224 */ /* 0x000fe200078e00ff */
[----:B------:R-:W1:Y:S01]  /*7130*/  LDCU.64 UR6, c[0x4][0x78] ;  /* 0x01000f00ff0677ac */ /* 0x000e620008000a00 */
[----:B------:R-:W2:Y:S01]  /*7140*/  LDC.64 R2, c[0x4][R3] ;  /* 0x0100000003027b82 */ /* 0x000ea20000000a00 */
[----:B------:R-:W5:Y:S01]  /*7150*/  LDCU.64 UR4, c[0x4][0x10] ;  /* 0x01000200ff0477ac */ /* 0x000f620008000a00 */
[----:B----4-:R-:W-:Y:S01]  /*7160*/  MOV R5, UR9 ;  /* 0x0000000900057c02 */ /* 0x010fe20008000f00 */
[----:B------:R-:W-:Y:S01]  /*7170*/  IMAD.U32 R4, RZ, RZ, UR8 ;  /* 0x00000008ff047e24 */ /* 0x000fe2000f8e00ff */
[----:B-1----:R-:W-:Y:S01]  /*7180*/  MOV R7, UR7 ;  /* 0x0000000700077c02 */ /* 0x002fe20008000f00 */
[----:B------:R-:W-:Y:S01]  /*7190*/  IMAD.U32 R6, RZ, RZ, UR6 ;  /* 0x00000006ff067e24 */ /* 0x000fe2000f8e00ff */
[----:B-----5:R-:W-:Y:S01]  /*71a0*/  MOV R11, UR5 ;  /* 0x00000005000b7c02 */ /* 0x020fe20008000f00 */
[----:B------:R-:W-:Y:S02]  /*71b0*/  IMAD.U32 R10, RZ, RZ, UR4 ;  /* 0x00000004ff0a7e24 */ /* 0x000fe4000f8e00ff */
[----:B------:R-:W-:Y:S07]  /*71c0*/  LEPC R20, `(.L_x_107) ;  /* 0x000000001014794e */ /* 0x000fee0000000000 */
[----:B--23--:R-:W-:Y:S05]  /*71d0*/  CALL.ABS.NOINC R2 ;  /* 0x0000000002007343 */ /* 0x00cfea0003c00000 */
.L_x_107:
[----:B--2---:R-:W-:Y:S01]  /*71e0*/  LOP3.LUT R50, R92, 0xffffe000, RZ, 0xc0, !PT ;  /* 0xffffe0005c327812 */ /* 0x004fe200078ec0ff */
[----:B------:R-:W-:Y:S05]  /*71f0*/  WARPSYNC.ALL ;  /* 0x0000000000007948 */ /* 0x000fea0003800000 */
[----:B------:R-:W-:Y:S01]  /*7200*/  R2UR UR4, R48 ;  /* 0x00000000300472ca */ /* 0x000fe200000e0000 */
[----:B------:R-:W-:Y:S01]  /*7210*/  IMAD.U32 R134, RZ, RZ, UR51 ;  /* 0x00000033ff867e24 */ /* 0x000fe2000f8e00ff */
[----:B------:R-:W-:Y:S01]  /*7220*/  LOP3.LUT R56, R94, 0xffffe000, RZ, 0xc0, !PT ;  /* 0xffffe0005e387812 */ /* 0x000fe200078ec0ff */
[----:B------:R-:W-:Y:S01]  /*7230*/  IMAD.U32 R133, RZ, RZ, UR37 ;  /* 0x00000025ff857e24 */ /* 0x000fe2000f8e00ff */
[----:B------:R-:W-:Y:S01]  /*7240*/  LOP3.LUT R58, R95, 0xffffe000, RZ, 0xc0, !PT ;  /* 0xffffe0005f3a7812 */ /* 0x000fe200078ec0ff */
[----:B------:R-:W-:Y:S01]  /*7250*/  BSSY.RECONVERGENT B0, `(.L_x_108) ;  /* 0x000009f000007945 */ /* 0x000fe20003800200 */
[----:B-1----:R-:W-:Y:S02]  /*7260*/  LOP3.LUT R51, R88, 0xffffe000, RZ, 0xc0, !PT ;  /* 0xffffe00058337812 */ /* 0x002fe400078ec0ff */
[----:B------:R-:W-:Y:S02]  /*7270*/  LOP3.LUT R60, R89, 0xffffe000, RZ, 0xc0, !PT ;  /* 0xffffe000593c7812 */ /* 0x000fe400078ec0ff */
[----:B------:R-:W-:Y:S02]  /*7280*/  LOP3.LUT R57, R86, 0xffffe000, RZ, 0xc0, !PT ;  /* 0xffffe00056397812 */ /* 0x000fe400078ec0ff */
[----:B------:R-:W-:Y:S01]  /*7290*/  ISETP.NE.AND P6, PT, R126, RZ, PT ;  /* 0x000000ff7e00720c */ /* 0x000fe20003fc5270 */
[----:B------:R-:W1:Y:S01]  /*72a0*/  LDTM.x32 R4, tmem[UR4+0x20] ;  /* 0x00002004000479ee */ /* 0x000e6200082c0000 */
[----:B------:R-:W-:Y:S11]  /*72b0*/  ISETP.NE.AND P0, PT, R117, RZ, PT ;  /* 0x000000ff7500720c */ /* 0x000ff60003f05270 */
[----:B------:R-:W-:Y:S02]  /*72c0*/  @P6 LEA R134, R134, UR36, 0x3 ;  /* 0x0000002486866c11 */ /* 0x000fe4000f8e18ff */
[----:B------:R-:W-:Y:S03]  /*72d0*/  @P6 SHF.L.U32 R135, RZ, 0x1f, RZ ;  /* 0x0000001fff876819 */ /* 0x000fe600000006ff */
[----:B------:R-:W-:Y:S05]  /*72e0*/  @P6 VIADD R134, R134, 0x50 ;  /* 0x0000005086866836 */ /* 0x000fea0000000000 */
[----:B------:R-:W-:Y:S02]  /*72f0*/  @P6 PRMT R133, R133, 0x654, R134 ;  /* 0x0000065485856816 */ /* 0x000fe40000000086 */
[----:B------:R-:W-:Y:S01]  /*7300*/  LEA R134, R62, UR36, 0x3 ;  /* 0x000000243e867c11 */ /* 0x000fe2000f8e18ff */
[C---:B-1----:R-:W-:Y:S01]  /*7310*/  FMUL R0, R46.reuse, R4 ;  /* 0x000000042e007220 */ /* 0x042fe20000400000 */
[C---:B------:R-:W-:Y:S01]  /*7320*/  FMUL R2, R46.reuse, R5 ;  /* 0x000000052e027220 */ /* 0x040fe20000400000 */
[C---:B------:R-:W-:Y:S01]  /*7330*/  FMUL R3, R46.reuse, R6 ;  /* 0x000000062e037220 */ /* 0x040fe20000400000 */
[C---:B------:R-:W-:Y:S01]  /*7340*/  FMUL R7, R46.reuse, R7 ;  /* 0x000000072e077220 */ /* 0x040fe20000400000 */
[----:B------:R-:W-:Y:S01]  /*7350*/  FFMA R52, R49, R50, R0 ;  /* 0x0000003231347223 */ /* 0x000fe20000000000 */
[----:B------:R-:W-:Y:S01]  /*7360*/  LOP3.LUT R50, R93, 0xffffe000, RZ, 0xc0, !PT ;  /* 0xffffe0005d327812 */ /* 0x000fe200078ec0ff */
[C---:B------:R-:W-:Y:S01]  /*7370*/  FMUL R4, R46.reuse, R8 ;  /* 0x000000082e047220 */ /* 0x040fe20000400000 */
[C---:B------:R-:W-:Y:S01]  /*7380*/  FMUL R5, R46.reuse, R9 ;  /* 0x000000092e057220 */ /* 0x040fe20000400000 */
[----:B------:R-:W-:Y:S01]  /*7390*/  FMUL R6, R46, R10 ;  /* 0x0000000a2e067220 */ /* 0x000fe20000400000 */
[----:B------:R-:W-:Y:S01]  /*73a0*/  F2FP.TF32.F32.PACK_B R52, R52 ;  /* 0x00000034ff34723e */ /* 0x000fe200024050ff */
[C---:B------:R-:W-:Y:S01]  /*73b0*/  FFMA R53, R49.reuse, R50, R2 ;  /* 0x0000003231357223 */ /* 0x040fe20000000002 */
[----:B------:R-:W-:Y:S01]  /*73c0*/  LOP3.LUT R50, R90, 0xffffe000, RZ, 0xc0, !PT ;  /* 0xffffe0005a327812 */ /* 0x000fe200078ec0ff */
[----:B------:R-:W-:Y:S01]  /*73d0*/  FFMA R54, R49, R56, R3 ;  /* 0x0000003831367223 */ /* 0x000fe20000000003 */
[----:B------:R-:W-:Y:S01]  /*73e0*/  LOP3.LUT R56, R91, 0xffffe000, RZ, 0xc0, !PT ;  /* 0xffffe0005b387812 */ /* 0x000fe200078ec0ff */
[C---:B------:R-:W-:Y:S01]  /*73f0*/  FFMA R55, R49.reuse, R58, R7 ;  /* 0x0000003a31377223 */ /* 0x040fe20000000007 */
[----:B------:R-:W-:Y:S01]  /*7400*/  F2FP.TF32.F32.PACK_B R53, R53 ;  /* 0x00000035ff35723e */ /* 0x000fe200024050ff */
[----:B------:R-:W-:Y:S01]  /*7410*/  FMUL R11, R46, R11 ;  /* 0x0000000b2e0b7220 */ /* 0x000fe20000400000 */
[----:B------:R-:W-:Y:S01]  /*7420*/  F2FP.TF32.F32.PACK_B R54, R54 ;  /* 0x00000036ff36723e */ /* 0x000fe200024050ff */
[C---:B------:R-:W-:Y:S01]  /*7430*/  FFMA R4, R49.reuse, R51, R4 ;  /* 0x0000003331047223 */ /* 0x040fe20000000004 */
[----:B------:R-:W-:Y:S01]  /*7440*/  F2FP.TF32.F32.PACK_B R55, R55 ;  /* 0x00000037ff37723e */ /* 0x000fe200024050ff */
        /* <DEDUP_REMOVED lines=8> */
[----:B------:R1:W-:Y:S01]  /*74d0*/  STS.128 [R129+UR36+0x4400], R52 ;  /* 0x0044003481007988 */ /* 0x0003e20008000c24 */
[----:B------:R-:W-:Y:S01]  /*74e0*/  F2FP.TF32.F32.PACK_B R5, R5 ;  /* 0x00000005ff05723e */ /* 0x000fe200024050ff */
[C---:B------:R-:W-:Y:S01]  /*74f0*/  FMUL R9, R46.reuse, R13 ;  /* 0x0000000d2e097220 */ /* 0x040fe20000400000 */
[----:B------:R-:W-:Y:S01]  /*7500*/  F2FP.TF32.F32.PACK_B R6, R6 ;  /* 0x00000006ff06723e */ /* 0x000fe200024050ff */
[C---:B------:R-:W-:Y:S01]  /*7510*/  FMUL R10, R46.reuse, R14 ;  /* 0x0000000e2e0a7220 */ /* 0x040fe20000400000 */
[----:B------:R-:W-:Y:S01]  /*7520*/  F2FP.TF32.F32.PACK_B R7, R7 ;  /* 0x00000007ff07723e */ /* 0x000fe200024050ff */
[----:B------:R-:W-:Y:S01]  /*7530*/  FMUL R15, R46, R15 ;  /* 0x0000000f2e0f7220 */ /* 0x000fe20000400000 */
[----:B------:R-:W-:Y:S01]  /*7540*/  LOP3.LUT R56, R81, 0xffffe000, RZ, 0xc0, !PT ;  /* 0xffffe00051387812 */ /* 0x000fe200078ec0ff */
[C---:B------:R-:W-:Y:S01]  /*7550*/  FFMA R8, R49.reuse, R51, R8 ;  /* 0x0000003331087223 */ /* 0x040fe20000000008 */
[----:B------:R-:W-:Y:S01]  /*7560*/  LOP3.LUT R51, R80, 0xffffe000, RZ, 0xc0, !PT ;  /* 0xffffe00050337812 */ /* 0x000fe200078ec0ff */
[----:B------:R-:W-:Y:S01]  /*7570*/  FFMA R9, R49, R58, R9 ;  /* 0x0000003a31097223 */ /* 0x000fe20000000009 */
[----:B------:R-:W-:Y:S01]  /*7580*/  LOP3.LUT R58, R83, 0xffffe000, RZ, 0xc0, !PT ;  /* 0xffffe000533a7812 */ /* 0x000fe200078ec0ff */
[C---:B------:R-:W-:Y:S01]  /*7590*/  FFMA R10, R49.reuse, R57, R10 ;  /* 0x00000039310a7223 */ /* 0x040fe2000000000a */
[----:B------:R-:W-:Y:S01]  /*75a0*/  LOP3.LUT R57, R82, 0xffffe000, RZ, 0xc0, !PT ;  /* 0xffffe00052397812 */ /* 0x000fe200078ec0ff */
[C---:B------:R-:W-:Y:S01]  /*75b0*/  FFMA R11, R49.reuse, R50, R15 ;  /* 0x00000032310b7223 */ /* 0x040fe2000000000f */
[----:B------:R-:W-:Y:S01]  /*75c0*/  LOP3.LUT R50, R64, 0xffffe000, RZ, 0xc0, !PT ;  /* 0xffffe00040327812 */ /* 0x000fe200078ec0ff */
[C---:B------:R-:W-:Y:S01]  /*75d0*/  FMUL R12, R46.reuse, R16 ;  /* 0x000000102e0c7220 */ /* 0x040fe20000400000 */
[----:B------:R-:W-:Y:S01]  /*75e0*/  F2FP.TF32.F32.PACK_B R8, R8 ;  /* 0x00000008ff08723e */ /* 0x000fe200024050ff */
[C---:B------:R-:W-:Y:S01]  /*75f0*/  FMUL R13, R46.reuse, R17 ;  /* 0x000000112e0d7220 */ /* 0x040fe20000400000 */
[----:B------:R-:W-:Y:S01]  /*7600*/  F2FP.TF32.F32.PACK_B R9, R9 ;  /* 0x00000009ff09723e */ /* 0x000fe200024050ff */
[----:B------:R1:W-:Y:S01]  /*7610*/  STS.128 [R128+0x4400], R4 ;  /* 0x0044000480007388 */ /* 0x0003e20000000c00 */
[----:B------:R-:W-:Y:S01]  /*7620*/  F2FP.TF32.F32.PACK_B R10, R10 ;  /* 0x0000000aff0a723e */ /* 0x000fe200024050ff */
[C---:B------:R-:W-:Y:S01]  /*7630*/  FMUL R14, R46.reuse, R18 ;  /* 0x000000122e0e7220 */ /* 0x040fe20000400000 */
[----:B------:R-:W-:Y:S01]  /*7640*/  F2FP.TF32.F32.PACK_B R11, R11 ;  /* 0x0000000bff0b723e */ /* 0x000fe200024050ff */
[----:B------:R-:W-:Y:S01]  /*7650*/  FMUL R19, R46, R19 ;  /* 0x000000132e137220 */ /* 0x000fe20000400000 */
[C---:B------:R-:W-:Y:S01]  /*7660*/  FFMA R12, R49.reuse, R51, R12 ;  /* 0x00000033310c7223 */ /* 0x040fe2000000000c */
[----:B------:R-:W-:Y:S01]  /*7670*/  LOP3.LUT R51, R66, 0xffffe000, RZ, 0xc0, !PT ;  /* 0xffffe00042337812 */ /* 0x000fe200078ec0ff */
[C---:B------:R-:W-:Y:S01]  /*7680*/  FMUL R16, R46.reuse, R20 ;  /* 0x000000142e107220 */ /* 0x040fe20000400000 */
[----:B------:R-:W-:Y:S01]  /*7690*/  FFMA R13, R49, R56, R13 ;  /* 0x00000038310d7223 */ /* 0x000fe2000000000d */
[----:B------:R-:W-:Y:S01]  /*76a0*/  LOP3.LUT R56, R67, 0xffffe000, RZ, 0xc0, !PT ;  /* 0xffffe00043387812 */ /* 0x000fe200078ec0ff */
[C---:B------:R-:W-:Y:S01]  /*76b0*/  FFMA R14, R49.reuse, R57, R14 ;  /* 0x00000039310e7223 */ /* 0x040fe2000000000e */
[----:B------:R-:W-:Y:S01]  /*76c0*/  F2FP.TF32.F32.PACK_B R12, R12 ;  /* 0x0000000cff0c723e */ /* 0x000fe200024050ff */
        /* <DEDUP_REMOVED lines=8> */
[----:B------:R-:W-:Y:S01]  /*7750*/  FMUL R18, R46, R22 ;  /* 0x000000162e127220 */ /* 0x000fe20000400000 */
[----:B------:R-:W-:Y:S01]  /*7760*/  LOP3.LUT R57, R68, 0xffffe000, RZ, 0xc0, !PT ;  /* 0xffffe00044397812 */ /* 0x000fe200078ec0ff */
[----:B------:R-:W-:Y:S01]  /*7770*/  FMUL R23, R46, R23 ;  /* 0x000000172e177220 */ /* 0x000fe20000400000 */
[----:B------:R-:W-:Y:S01]  /*7780*/  LOP3.LUT R58, R69, 0xffffe000, RZ, 0xc0, !PT ;  /* 0xffffe000453a7812 */ /* 0x000fe200078ec0ff */
[----:B------:R1:W-:Y:S01]  /*7790*/  STS.128 [R125+0x4400], R12 ;  /* 0x0044000c7d007388 */ /* 0x0003e20000000c00 */
[----:B------:R-:W-:Y:S01]  /*77a0*/  F2FP.TF32.F32.PACK_B R16, R16 ;  /* 0x00000010ff10723e */ /* 0x000fe200024050ff */
[C---:B------:R-:W-:Y:S01]  /*77b0*/  FFMA R17, R49.reuse, R50, R17 ;  /* 0x0000003231117223 */ /* 0x040fe20000000011 */
[----:B------:R-:W-:Y:S01]  /*77c0*/  LOP3.LUT R50, R70, 0xffffe000, RZ, 0xc0, !PT ;  /* 0xffffe00046327812 */ /* 0x000fe200078ec0ff */
[C---:B------:R-:W-:Y:S01]  /*77d0*/  FFMA R18, R49.reuse, R51, R18 ;  /* 0x0000003331127223 */ /* 0x040fe20000000012 */
[----:B------:R-:W-:Y:S01]  /*77e0*/  LOP3.LUT R51, R72, 0xffffe000, RZ, 0xc0, !PT ;  /* 0xffffe00048337812 */ /* 0x000fe200078ec0ff */
[----:B------:R-:W-:Y:S01]  /*77f0*/  FFMA R19, R49, R56, R23 ;  /* 0x0000003831137223 */ /* 0x000fe20000000017 */
[----:B------:R-:W-:Y:S01]  /*7800*/  LOP3.LUT R56, R71, 0xffffe000, RZ, 0xc0, !PT ;  /* 0xffffe00047387812 */ /* 0x000fe200078ec0ff */
[C---:B------:R-:W-:Y:S01]  /*7810*/  FMUL R20, R46.reuse, R24 ;  /* 0x000000182e147220 */ /* 0x040fe20000400000 */
[C---:B------:R-:W-:Y:S01]  /*7820*/  FMUL R21, R46.reuse, R25 ;  /* 0x000000192e157220 */ /* 0x040fe20000400000 */
[C---:B------:R-:W-:Y:S01]  /*7830*/  FMUL R22, R46.reuse, R26 ;  /* 0x0000001a2e167220 */ /* 0x040fe20000400000 */
[C---:B------:R-:W-:Y:S01]  /*7840*/  FMUL R27, R46.reuse, R27 ;  /* 0x0000001b2e1b7220 */ /* 0x040fe20000400000 */
[----:B------:R-:W-:Y:S01]  /*7850*/  F2FP.TF32.F32.PACK_B R17, R17 ;  /* 0x00000011ff11723e */ /* 0x000fe200024050ff */
[C---:B------:R-:W-:Y:S01]  /*7860*/  FFMA R20, R49.reuse, R57, R20 ;  /* 0x0000003931147223 */ /* 0x040fe20000000014 */
[----:B------:R-:W-:Y:S01]  /*7870*/  F2FP.TF32.F32.PACK_B R18, R18 ;  /* 0x00000012ff12723e */ /* 0x000fe200024050ff */
[C---:B------:R-:W-:Y:S01]  /*7880*/  FFMA R21, R49.reuse, R58, R21 ;  /* 0x0000003a31157223 */ /* 0x040fe20000000015 */
[----:B------:R-:W-:Y:S01]  /*7890*/  F2FP.TF32.F32.PACK_B R19, R19 ;  /* 0x00000013ff13723e */ /* 0x000fe200024050ff */
[C---:B------:R-:W-:Y:S01]  /*78a0*/  FFMA R22, R49.reuse, R50, R22 ;  /* 0x0000003231167223 */ /* 0x040fe20000000016 */
[----:B------:R-:W-:Y:S01]  /*78b0*/  FFMA R23, R49, R56, R27 ;  /* 0x0000003831177223 */ /* 0x000fe2000000001b */
[C---:B------:R-:W-:Y:S01]  /*78c0*/  FMUL R24, R46.reuse, R28 ;  /* 0x0000001c2e187220 */ /* 0x040fe20000400000 */
[----:B------:R-:W-:Y:S01]  /*78d0*/  LOP3.LUT R58, R73, 0xffffe000, RZ, 0xc0, !PT ;  /* 0xffffe000493a7812 */ /* 0x000fe200078ec0ff */
        /* <DEDUP_REMOVED lines=14> */
[----:B------:R-:W-:Y:S01]  /*79c0*/  LOP3.LUT R51, R76, 0xffffe000, RZ, 0xc0, !PT ;  /* 0xffffe0004c337812 */ /* 0x000fe200078ec0ff */
        /* <DEDUP_REMOVED lines=30> */
[----:B------:R-:W-:Y:S02]  /*7bb0*/  UIADD3 UR8, UP0, UPT, UR52, 0x680, URZ ;  /* 0x0000068034087890 */ /* 0x000fe4000ff1e0ff */
[----:B------:R-:W-:Y:S02]  /*7bc0*/  UIADD3 UR5, UPT, UPT, UR41, 0x20, URZ ;  /* 0x0000002029057890 */ /* 0x000fe4000fffe0ff */
[----:B------:R-:W-:Y:S02]  /*7bd0*/  UIADD3 UR4, UPT, UPT, UR36, 0x4400, URZ ;  /* 0x0000440024047890 */ /* 0x000fe4000fffe0ff */
[----:B------:R-:W-:Y:S01]  /*7be0*/  UIADD3.X UR9, UPT, UPT, URZ, UR53, URZ, UP0, !UPT ;  /* 0x00000035ff097290 */ /* 0x000fe200087fe4ff */
[----:B------:R-:W-:Y:S01]  /*7bf0*/  UMOV UR6, UR42 ;  /* 0x0000002a00067c82 */ /* 0x000fe20008000000 */
[----:B------:R-:W-:Y:S07]  /*7c00*/  UMOV UR7, UR44 ;  /* 0x0000002c00077c82 */ /* 0x000fee0008000000 */
[----:B------:R2:W-:Y:S01]  /*7c10*/  UTMASTG.3D [UR4], [UR8] ;  /* 0x00000004080073b5 */ /* 0x0005e20008010000 */
[----:B------:R0:W-:Y:S01]  /*7c20*/  UTMACMDFLUSH ;  /* 0x00000000000079b7 */ /* 0x0001e20000000000 */
[----:B--2---:R-:W-:Y:S04]  /*7c30*/  DEPBAR.LE SB0, 0x1 ;  /* 0x000080400000791a */ /* 0x004fe80000000000 */
.L_x_109:
[----:B------:R-:W-:Y:S05]  /*7c40*/  BSYNC.RECONVERGENT B0 ;  /* 0x0000000000007941 */ /* 0x000fea0003800200 */
.L_x_108:
[----:B------:R-:W-:Y:S01]  /*7c50*/  BAR.SYNC.DEFER_BLOCKING 0x1, 0x80 ;  /* 0x0042000000007b1d */ /* 0x000fe20000010000 */
[----:B------:R-:W-:Y:S04]  /*7c60*/  UIADD3 UR40, UPT, UPT, UR51, 0x1, URZ ;  /* 0x0000000133287890 */ /* 0x000fe8000fffe0ff */
[----:B------:R-:W-:Y:S04]  /*7c70*/  UISETP.NE.AND UP0, UPT, UR40, 0x4, UPT ;  /* 0x000000042800788c */ /* 0x000fe8000bf05270 */
[----:B------:R-:W-:Y:S01]  /*7c80*/  USEL UR40, UR40, URZ, UP0 ;  /* 0x000000ff28287287 */ /* 0x000fe20008000000 */
[----:B------:R2:W-:Y:S01]  /*7c90*/  @P6 SYNCS.ARRIVE.TRANS64.RED.A1T0 RZ, [R133+URZ], RZ ;  /* 0x000000ff85ff69a7 */ /* 0x0005e200081004ff */
[----:B------:R-:W-:Y:S01]  /*7ca0*/  BSSY B1, `(.L_x_110) ;  /* 0x0000020000017945 */ /* 0x000fe20003800000 */
[----:B------:R-:W4:Y:S02]  /*7cb0*/  @P6 SYNCS.PHASECHK.TRANS64.TRYWAIT P0, [R134+URZ+0x30], R135 ;  /* 0x00003087860065a7 */ /* 0x000f2400080011ff */
[----:B----4-:R-:W-:Y:S01]  /*7cc0*/  @P6 SEL R130, RZ, 0x1, !P0 ;  /* 0x00000001ff826807 */ /* 0x010fe20004000000 */
[----:B--2---:R-:W-:Y:S06]  /*7cd0*/  @!P6 BRA `(.L_x_111) ;  /* 0x000000000070e947 */ /* 0x004fec0003800000 */
[----:B------:R-:W-:Y:S01]  /*7ce0*/  ISETP.NE.AND P1, PT, R132, RZ, PT ;  /* 0x000000ff8400720c */ /* 0x000fe20003f25270 */
[----:B------:R-:W-:Y:S01]  /*7cf0*/  BSSY B0, `(.L_x_112) ;  /* 0x000000b000007945 */ /* 0x000fe20003800000 */
[----:B------:R-:W-:Y:S11]  /*7d00*/  ISETP.NE.AND P0, PT, R130, RZ, PT ;  /* 0x000000ff8200720c */ /* 0x000ff60003f05270 */
[----:B-1----:R-:W-:Y:S05]  /*7d10*/  @P1 IMAD R4, R62, 0x4000, R129 ;  /* 0x000040003e041824 */ /* 0x002fea00078e0281 */
[----:B------:R-:W-:Y:S04]  /*7d20*/  @P1 IADD3 R6, PT, PT, R4, UR36, RZ ;  /* 0x0000002404061c10 */ /* 0x000fe8000fffe0ff */
[----:B------:R-:W-:Y:S01]  /*7d30*/  @P1 IADD3 R2, PT, PT, R63, R6, RZ ;  /* 0x000000063f021210 */ /* 0x000fe20007ffe0ff */
[--C-:B------:R-:W-:Y:S02]  /*7d40*/  @P1 IMAD.IADD R0, R61, 0x1, R6.reuse ;  /* 0x000000013d001824 */ /* 0x100fe400078e0206 */
[----:B------:R-:W-:Y:S01]  /*7d50*/  @P1 IMAD.IADD R3, R131, 0x1, R6 ;  /* 0x0000000183031824 */ /* 0x000fe200078e0206 */
[----:B------:R-:W-:Y:S06]  /*7d60*/  @P0 BRA `(.L_x_113) ;  /* 0x00000000000c0947 */ /* 0x000fec0003800000 */
[----:B------:R-:W-:Y:S04]  /*7d70*/  SHF.L.U32 R5, RZ, 0x1f, RZ ;  /* 0x0000001fff057819 */ /* 0x000fe800000006ff */
[----:B------:R-:W1:Y:S02]  /*7d80*/  SYNCS.PHASECHK.TRANS64.TRYWAIT P0, [R134+URZ+0x30], R5 ;  /* 0x00003005860075a7 */ /* 0x000e6400080011ff */
[----:B-1----:R-:W-:Y:S05]  /*7d90*/  @!P0 BRA `(.L_x_114) ;  /* 0x0000006000c88947 */ /* 0x002fea0003800000 */
.L_x_113:
[----:B------:R-:W-:Y:S05]  /*7da0*/  BSYNC B0 ;  /* 0x0000000000007941 */ /* 0x000fea0003800000 */
.L_x_112:
[----:B------:R-:W-:Y:S01]  /*7db0*/  ISETP.NE.AND P0, PT, R132, RZ, PT ;  /* 0x000000ff8400720c */ /* 0x000fe20003f05270 */
[----:B------:R-:W-:Y:S11]  /*7dc0*/  VIADD R62, R62, 0x1 ;  /* 0x000000013e3e7836 */ /* 0x000ff60000000000 */
[----:B------:R-:W-:Y:S01]  /*7dd0*/  @!UPT UIADD3 URZ, UPT, UPT, URZ, URZ, URZ ;  /* 0x000000fffffff290 */ /* 0x000fe2000fffe0ff */
[----:B------:R2:W4:Y:S01]  /*7de0*/  @P0 LDS.128 R92, [R4+UR36+0x400] ;  /* 0x00040024045c0984 */ /* 0x0005220008000c00 */
[--C-:B------:R-:W-:Y:S01]  /*7df0*/  @P0 IMAD.IADD R6, R63, 0x1, R0.reuse ;  /* 0x000000013f060824 */ /* 0x100fe200078e0200 */
[C---:B-1----:R-:W-:Y:S01]  /*7e00*/  @P0 IADD3 R5, PT, PT, R131.reuse, R2, RZ ;  /* 0x0000000283050210 */ /* 0x042fe20007ffe0ff */
        /* <DEDUP_REMOVED lines=9> */
.L_x_111:
[----:B------:R-:W-:Y:S05]  /*7ea0*/  BSYNC B1 ;  /* 0x0000000000017941 */ /* 0x000fea0003800000 */
.L_x_110:
[----:B--2---:R-:W-:Y:S05]  /*7eb0*/  VIADD R3, R48, 0x40 ;  /* 0x0000004030037836 */ /* 0x004fea0000000000 */
[----:B------:R-:W-:Y:S04]  /*7ec0*/  SHF.R.U32.HI R3, RZ, 0x15, R3 ;  /* 0x00000015ff037819 */ /* 0x000fe80000011603 */
[----:B------:R-:W-:Y:S11]  /*7ed0*/  LOP3.LUT P0, RZ, R3, 0x3, R110, 0x48, !PT ;  /* 0x0000000303ff7812 */ /* 0x000ff6000780486e */
[----:B------:R-:W-:Y:S02]  /*7ee0*/  @!UPT UIADD3 URZ, UPT, UPT, URZ, URZ, URZ ;  /* 0x000000fffffff290 */ /* 0x000fe4000fffe0ff */
[----:B------:R-:W-:Y:S05]  /*7ef0*/  @!P0 BRA `(.L_x_115) ;  /* 0x0000000000408947 */ /* 0x000fea0003800000 */
[----:B------:R-:W2:Y:S01]  /*7f00*/  LDCU.64 UR8, c[0x4][0x70] ;  /* 0x01000e00ff0877ac */ /* 0x000ea20008000a00 */
[----:B------:R-:W-:Y:S01]  /*7f10*/  MOV R3, 0x0 ;  /* 0x0000000000037802 */ /* 0x000fe20000000f00 */
[----:B-1----:R-:W-:Y:S02]  /*7f20*/  HFMA2 R12, -RZ, RZ, 0, 5.9604644775390625e-08 ;  /* 0x00000001ff0c7431 */ /* 0x002fe400000001ff */
[----:B------:R-:W-:Y:S02]  /*7f30*/  IMAD.MOV.U32 R8, RZ, RZ, 0x192 ;  /* 0x00000192ff087424 */ /* 0x000fe400078e00ff */
[----:B------:R-:W-:Y:S01]  /*7f40*/  IMAD.MOV.U32 R13, RZ, RZ, RZ ;  /* 0x000000ffff0d7224 */ /* 0x000fe200078e00ff */
[----:B------:R-:W1:Y:S01]  /*7f50*/  LDCU.64 UR6, c[0x4][0x78] ;  /* 0x01000f00ff0677ac */ /* 0x000e620008000a00 */
[----:B------:R-:W3:Y:S01]  /*7f60*/  LDC.64 R2, c[0x4][R3] ;  /* 0x0100000003027b82 */ /* 0x000ee20000000a00 */
[----:B------:R-:W5:Y:S01]  /*7f70*/  LDCU.64 UR4, c[0x4][0x10] ;  /* 0x01000200ff0477ac */ /* 0x000f620008000a00 */
[----:B--2---:R-:W-:Y:S01]  /*7f80*/  MOV R5, UR9 ;  /* 0x0000000900057c02 */ /* 0x004fe20008000f00 */
[----:B------:R-:W-:Y:S01]  /*7f90*/  IMAD.U32 R4, RZ, RZ, UR8 ;  /* 0x00000008ff047e24 */ /* 0x000fe2000f8e00ff */
[----:B-1----:R-:W-:Y:S01]  /*7fa0*/  MOV R7, UR7 ;  /* 0x0000000700077c02 */ /* 0x002fe20008000f00 */
[----:B------:R-:W-:Y:S01]  /*7fb0*/  IMAD.U32 R6, RZ, RZ, UR6 ;  /* 0x00000006ff067e24 */ /* 0x000fe2000f8e00ff */
[----:B-----5:R-:W-:Y:S01]  /*7fc0*/  MOV R11, UR5 ;  /* 0x00000005000b7c02 */ /* 0x020fe20008000f00 */
[----:B------:R-:W-:Y:S02]  /*7fd0*/  IMAD.U32 R10, RZ, RZ, UR4 ;  /* 0x00000004ff0a7e24 */ /* 0x000fe4000f8e00ff */
[----:B------:R-:W-:Y:S07]  /*7fe0*/  LEPC R20, `(.L_x_115) ;  /* 0x000000001014794e */ /* 0x000fee0000000000 */
[----:B---34-:R-:W-:Y:S05]  /*7ff0*/  CALL.ABS.NOINC R2 ;  /* 0x0000000002007343 */ /* 0x018fea0003c00000 */
.L_x_115:
[----:B----4-:R-:W-:Y:S01]  /*8000*/  LOP3.LUT R50, R92, 0xffffe000, RZ, 0xc0, !PT ;  /* 0xffffe0005c327812 */ /* 0x010fe200078ec0ff */
        /* <DEDUP_REMOVED lines=165> */
.L_x_117:
[----:B------:R-:W-:Y:S05]  /*8a60*/  BSYNC.RECONVERGENT B0 ;  /* 0x0000000000007941 */ /* 0x000fea0003800200 */
.L_x_116:
[----:B------:R-:W-:Y:S01]  /*8a70*/  BAR.SYNC.DEFER_BLOCKING 0x1, 0x80 ;  /* 0x0042000000007b1d */ /* 0x000fe20000010000 */
[----:B------:R-:W-:Y:S04]  /*8a80*/  UIADD3 UR43, UPT, UPT, UR40, 0x1, URZ ;  /* 0x00000001282b7890 */ /* 0x000fe8000fffe0ff */
[----:B------:R-:W-:Y:S04]  /*8a90*/  UISETP.NE.AND UP0, UPT, UR43, 0x4, UPT ;  /* 0x000000042b00788c */ /* 0x000fe8000bf05270 */
[----:B------:R-:W-:Y:S01]  /*8aa0*/  USEL UR43, UR43, URZ, UP0 ;  /* 0x000000ff2b2b7287 */ /* 0x000fe20008000000 */
[----:B------:R2:W-:Y:S01]  /*8ab0*/  @P6 SYNCS.ARRIVE.TRANS64.RED.A1T0 RZ, [R133+URZ], RZ ;  /* 0x000000ff85ff69a7 */ /* 0x0005e200081004ff */
[----:B------:R-:W-:Y:S01]  /*8ac0*/  BSSY B1, `(.L_x_118) ;  /* 0x0000023000017945 */ /* 0x000fe20003800000 */
[----:B------:R-:W4:Y:S01]  /*8ad0*/  @P6 SYNCS.PHASECHK.TRANS64.TRYWAIT P0, [R134+URZ+0x30], R135 ;  /* 0x00003087860065a7 */ /* 0x000f2200080011ff */
[----:B--2---:R-:W-:Y:S01]  /*8ae0*/  HFMA2 R133, -RZ, RZ, 0, 0 ;  /* 0x00000000ff857431 */ /* 0x004fe200000001ff */
[----:B----4-:R-:W-:Y:S01]  /*8af0*/  @P6 SEL R130, RZ, 0x1, !P0 ;  /* 0x00000001ff826807 */ /* 0x010fe20004000000 */
[----:B------:R-:W-:Y:S06]  /*8b00*/  @!P6 BRA `(.L_x_119) ;  /* 0x000000000078e947 */ /* 0x000fec0003800000 */
        /* <DEDUP_REMOVED lines=12> */
.L_x_121:
[----:B------:R-:W-:Y:S05]  /*8bd0*/  BSYNC B0 ;  /* 0x0000000000007941 */ /* 0x000fea0003800000 */
.L_x_120:
[----:B------:R-:W-:Y:S02]  /*8be0*/  ISETP.NE.AND P0, PT, R132, RZ, PT ;  /* 0x000000ff8400720c */ /* 0x000fe40003f05270 */
[----:B------:R-:W-:Y:S11]  /*8bf0*/  IADD3 R62, PT, PT, R62, 0x1, RZ ;  /* 0x000000013e3e7810 */ /* 0x000ff60007ffe0ff */
[----:B------:R2:W4:Y:S01]  /*8c00*/  @P0 LDS.128 R92, [R4+UR36+0x400] ;  /* 0x00040024045c0984 */ /* 0x0005220008000c00 */
[----:B------:R-:W-:Y:S01]  /*8c10*/  @P0 IMAD.IADD R6, R63, 0x1, R0 ;  /* 0x000000013f060824 */ /* 0x000fe200078e0200 */
[C---:B------:R-:W-:Y:S01]  /*8c20*/  @P0 IADD3 R7, PT, PT, R131.reuse, R0, RZ ;  /* 0x0000000083070210 */ /* 0x040fe20007ffe0ff */
[C---:B-1----:R-:W-:Y:S01]  /*8c30*/  @P0 IMAD.IADD R5, R131.reuse, 0x1, R2 ;  /* 0x0000000183050824 */ /* 0x042fe200078e0202 */
[----:B------:R2:W1:Y:S01]  /*8c40*/  @P0 LDS.128 R88, [R3+0x400] ;  /* 0x0004000003580984 */ /* 0x0004620000000c00 */
[----:B------:R-:W-:Y:S03]  /*8c50*/  @P0 IMAD.IADD R8, R131, 0x1, R6 ;  /* 0x0000000183080824 */ /* 0x000fe600078e0206 */
[----:B------:R2:W1:Y:S04]  /*8c60*/  @P0 LDS.128 R84, [R2+0x400] ;  /* 0x0004000002540984 */ /* 0x0004680000000c00 */
[----:B------:R2:W1:Y:S04]  /*8c70*/  @P0 LDS.128 R80, [R5+0x400] ;  /* 0x0004000005500984 */ /* 0x0004680000000c00 */
[----:B------:R2:W1:Y:S04]  /*8c80*/  @P0 LDS.128 R64, [R0+0x400] ;  /* 0x0004000000400984 */ /* 0x0004680000000c00 */
[----:B------:R2:W1:Y:S04]  /*8c90*/  @P0 LDS.128 R68, [R7+0x400] ;  /* 0x0004000007440984 */ /* 0x0004680000000c00 */
[----:B------:R2:W1:Y:S04]  /*8ca0*/  @P0 LDS.128 R72, [R6+0x400] ;  /* 0x0004000006480984 */ /* 0x0004680000000c00 */
[----:B------:R2:W1:Y:S01]  /*8cb0*/  @P0 LDS.128 R76, [R8+0x400] ;  /* 0x00040000084c0984 */ /* 0x0004620000000c00 */
[C---:B------:R-:W-:Y:S04]  /*8cc0*/  ISETP.NE.AND P0, PT, R62.reuse, 0x4, PT ;  /* 0x000000043e00780c */ /* 0x040fe80003f05270 */
[----:B------:R-:W-:Y:S02]  /*8cd0*/  SEL R62, R62, RZ, P0 ;  /* 0x000000ff3e3e7207 */ /* 0x000fe40000000000 */
[----:B------:R-:W-:Y:S02]  /*8ce0*/  SEL R133, RZ, 0x1, P0 ;  /* 0x00000001ff857807 */ /* 0x000fe40000000000 */
.L_x_119:
[----:B------:R-:W-:Y:S05]  /*8cf0*/  BSYNC B1 ;  /* 0x0000000000017941 */ /* 0x000fea0003800000 */
.L_x_118:
        /* <DEDUP_REMOVED lines=21> */
.L_x_123:
        /* <DEDUP_REMOVED lines=15> */
[----:B------:R-:W-:Y:S03]  /*8f40*/  @P6 SHF.L.U32 R136, R133, 0x1f, RZ ;  /* 0x0000001f85886819 */ /* 0x000fe600000006ff */
        /* <DEDUP_REMOVED lines=150> */
.L_x_125:
[----:B------:R-:W-:Y:S05]  /*98b0*/  BSYNC.RECONVERGENT B0 ;  /* 0x0000000000007941 */ /* 0x000fea0003800200 */
.L_x_124:
        /* <DEDUP_REMOVED lines=18> */
[----:B------:R-:W-:Y:S04]  /*99e0*/  SHF.L.U32 R6, R133, 0x1f, RZ ;  /* 0x0000001f85067819 */ /* 0x000fe800000006ff */
[----:B------:R-:W1:Y:S02]  /*99f0*/  SYNCS.PHASECHK.TRANS64.TRYWAIT P0, [R135+URZ+0x30], R6 ;  /* 0x00003006870075a7 */ /* 0x000e6400080011ff */
[----:B-1----:R-:W-:Y:S05]  /*9a00*/  @!P0 BRA `(.L_x_130) ;  /* 0x0000004400d48947 */ /* 0x002fea0003800000 */
.L_x_129:
[----:B------:R-:W-:Y:S05]  /*9a10*/  BSYNC B0 ;  /* 0x0000000000007941 */ /* 0x000fea0003800000 */
.L_x_128:
[----:B------:R-:W-:Y:S01]  /*9a20*/  ISETP.NE.AND P0, PT, R132, RZ, PT ;  /* 0x000000ff8400720c */ /* 0x000fe20003f05270 */
[----:B------:R-:W-:Y:S11]  /*9a30*/  VIADD R62, R62, 0x1 ;  /* 0x000000013e3e7836 */ /* 0x000ff60000000000 */
[----:B------:R-:W-:Y:S01]  /*9a40*/  @!UPT UIADD3 URZ, UPT, UPT, URZ, URZ, URZ ;  /* 0x000000fffffff290 */ /* 0x000fe2000fffe0ff */
[----:B------:R2:W4:Y:S01]  /*9a50*/  @P0 LDS.128 R92, [R4+UR36+0x400] ;  /* 0x00040024045c0984 */ /* 0x0005220008000c00 */
[----:B-1----:R-:W-:Y:S02]  /*9a60*/  @P0 IMAD.IADD R6, R63, 0x1, R0 ;  /* 0x000000013f060824 */ /* 0x002fe400078e0200 */
[C---:B------:R-:W-:Y:S01]  /*9a70*/  @P0 IMAD.IADD R5, R131.reuse, 0x1, R2 ;  /* 0x0000000183050824 */ /* 0x040fe200078e0202 */
[----:B------:R1:W1:Y:S01]  /*9a80*/  @P0 LDS.128 R88, [R3+0x400] ;  /* 0x0004000003580984 */ /* 0x0002620000000c00 */
[C---:B------:R-:W-:Y:S02]  /*9a90*/  @P0 IMAD.IADD R7, R131.reuse, 0x1, R0 ;  /* 0x0000000183070824 */ /* 0x040fe400078e0200 */
[----:B------:R-:W-:Y:S01]  /*9aa0*/  @P0 IMAD.IADD R8, R131, 0x1, R6 ;  /* 0x0000000183080824 */ /* 0x000fe200078e0206 */
[----:B------:R1:W1:Y:S04]  /*9ab0*/  @P0 LDS.128 R84, [R2+0x400] ;  /* 0x0004000002540984 */ /* 0x0002680000000c00 */
[----:B------:R1:W1:Y:S04]  /*9ac0*/  @P0 LDS.128 R80, [R5+0x400] ;  /* 0x0004000005500984 */ /* 0x0002680000000c00 */
[----:B------:R1:W1:Y:S04]  /*9ad0*/  @P0 LDS.128 R64, [R0+0x400] ;  /* 0x0004000000400984 */ /* 0x0002680000000c00 */
[----:B------:R1:W1:Y:S04]  /*9ae0*/  @P0 LDS.128 R68, [R7+0x400] ;  /* 0x0004000007440984 */ /* 0x0002680000000c00 */
[----:B------:R1:W1:Y:S04]  /*9af0*/  @P0 LDS.128 R72, [R6+0x400] ;  /* 0x0004000006480984 */ /* 0x0002680000000c00 */
[----:B------:R1:W1:Y:S01]  /*9b00*/  @P0 LDS.128 R76, [R8+0x400] ;  /* 0x00040000084c0984 */ /* 0x0002620000000c00 */
[C---:B------:R-:W-:Y:S04]  /*9b10*/  ISETP.NE.AND P0, PT, R62.reuse, 0x4, PT ;  /* 0x000000043e00780c */ /* 0x040fe80003f05270 */
[----:B--2---:R-:W-:Y:S02]  /*9b20*/  SEL R4, RZ, 0x1, P0 ;  /* 0x00000001ff047807 */ /* 0x004fe40000000000 */
[----:B------:R-:W-:Y:S02]  /*9b30*/  SEL R62, R62, RZ, P0 ;  /* 0x000000ff3e3e7207 */ /* 0x000fe40000000000 */
[----:B------:R-:W-:Y:S02]  /*9b40*/  LOP3.LUT R133, R133, R4, RZ, 0x3c, !PT ;  /* 0x0000000485857212 */ /* 0x000fe400078e3cff */
.L_x_127:
[----:B------:R-:W-:Y:S05]  /*9b50*/  BSYNC B1 ;  /* 0x0000000000017941 */ /* 0x000fea0003800000 */
.L_x_126:
[----:B-1----:R-:W-:Y:S05]  /*9b60*/  VIADD R3, R48, 0x80 ;  /* 0x0000008030037836 */ /* 0x002fea0000000000 */
[----:B------:R-:W-:Y:S04]  /*9b70*/  SHF.R.U32.HI R3, RZ, 0x15, R3 ;  /* 0x00000015ff037819 */ /* 0x000fe80000011603 */
[----:B------:R-:W-:Y:S11]  /*9b80*/  LOP3.LUT P0, RZ, R3, 0x3, R110, 0x48, !PT ;  /* 0x0000000303ff7812 */ /* 0x000ff6000780486e */
[----:B------:R-:W-:Y:S02]  /*9b90*/  @!UPT UIADD3 URZ, UPT, UPT, URZ, URZ, URZ ;  /* 0x000000fffffff290 */ /* 0x000fe4000fffe0ff */
[----:B------:R-:W-:Y:S05]  /*9ba0*/  @!P0 BRA `(.L_x_131) ;  /* 0x0000000000408947 */ /* 0x000fea0003800000 */
[----:B------:R-:W1:Y:S01]  /*9bb0*/  LDCU.64 UR8, c[0x4][0x70] ;  /* 0x01000e00ff0877ac */ /* 0x000e620008000a00 */
[----:B------:R-:W-:Y:S01]  /*9bc0*/  MOV R3, 0x0 ;  /* 0x0000000000037802 */ /* 0x000fe20000000f00 */
[----:B------:R-:W-:Y:S02]  /*9bd0*/  HFMA2 R12, -RZ, RZ, 0, 5.9604644775390625e-08 ;  /* 0x00000001ff0c7431 */ /* 0x000fe400000001ff */
[----:B------:R-:W-:Y:S02]  /*9be0*/  IMAD.MOV.U32 R8, RZ, RZ, 0x192 ;  /* 0x00000192ff087424 */ /* 0x000fe400078e00ff */
[----:B------:R-:W-:Y:S01]  /*9bf0*/  IMAD.MOV.U32 R13, RZ, RZ, RZ ;  /* 0x000000ffff0d7224 */ /* 0x000fe200078e00ff */
[----:B------:R-:W2:Y:S01]  /*9c00*/  LDCU.64 UR6, c[0x4][0x78] ;  /* 0x01000f00ff0677ac */ /* 0x000ea20008000a00 */
[----:B------:R-:W3:Y:S01]  /*9c10*/  LDC.64 R2, c[0x4][R3] ;  /* 0x0100000003027b82 */ /* 0x000ee20000000a00 */
[----:B------:R-:W5:Y:S01]  /*9c20*/  LDCU.64 UR4, c[0x4][0x10] ;  /* 0x01000200ff0477ac */ /* 0x000f620008000a00 */
[----:B-1----:R-:W-:Y:S01]  /*9c30*/  MOV R5, UR9 ;  /* 0x0000000900057c02 */ /* 0x002fe20008000f00 */
[----:B------:R-:W-:Y:S01]  /*9c40*/  IMAD.U32 R4, RZ, RZ, UR8 ;  /* 0x00000008ff047e24 */ /* 0x000fe2000f8e00ff */
[----:B--2---:R-:W-:Y:S01]  /*9c50*/  MOV R7, UR7 ;  /* 0x0000000700077c02 */ /* 0x004fe20008000f00 */
[----:B------:R-:W-:Y:S01]  /*9c60*/  IMAD.U32 R6, RZ, RZ, UR6 ;  /* 0x00000006ff067e24 */ /* 0x000fe2000f8e00ff */
[----:B-----5:R-:W-:Y:S01]  /*9c70*/  MOV R11, UR5 ;  /* 0x00000005000b7c02 */ /* 0x020fe20008000f00 */
[----:B------:R-:W-:Y:S02]  /*9c80*/  IMAD.U32 R10, RZ, RZ, UR4 ;  /* 0x00000004ff0a7e24 */ /* 0x000fe4000f8e00ff */
[----:B------:R-:W-:Y:S07]  /*9c90*/  LEPC R20, `(.L_x_131) ;  /* 0x000000001014794e */ /* 0x000fee0000000000 */
[----:B---34-:R-:W-:Y:S05]  /*9ca0*/  CALL.ABS.NOINC R2 ;  /* 0x0000000002007343 */ /* 0x018fea0003c00000 */
.L_x_131:
[----:B------:R-:W-:Y:S01]  /*9cb0*/  ISETP.NE.AND P6, PT, R126, RZ, PT ;  /* 0x000000ff7e00720c */ /* 0x000fe20003fc5270 */
[----:B------:R-:W-:Y:S05]  /*9cc0*/  WARPSYNC.ALL ;  /* 0x0000000000007948 */ /* 0x000fea0003800000 */
[----:B------:R-:W-:Y:S01]  /*9cd0*/  R2UR UR4, R48 ;  /* 0x00000000300472ca */ /* 0x000fe200000e0000 */
[----:B------:R-:W-:Y:S01]  /*9ce0*/  IMAD.U32 R60, RZ, RZ, UR37 ;  /* 0x00000025ff3c7e24 */ /* 0x000fe2000f8e00ff */
[----:B----4-:R-:W-:Y:S01]  /*9cf0*/  LOP3.LUT R50, R92, 0xffffe000, RZ, 0xc0, !PT ;  /* 0xffffe0005c327812 */ /* 0x010fe200078ec0ff */
[----:B------:R-:W-:Y:S01]  /*9d00*/  IMAD.U32 R51, RZ, RZ, UR40 ;  /* 0x00000028ff337e24 */ /* 0x000fe2000f8e00ff */
[----:B------:R-:W-:Y:S01]  /*9d10*/  LOP3.LUT R54, R94, 0xffffe000, RZ, 0xc0, !PT ;  /* 0xffffe0005e367812 */ /* 0x000fe200078ec0ff */
[----:B------:R-:W-:Y:S01]  /*9d20*/  BSSY.RECONVERGENT B0, `(.L_x_132) ;  /* 0x00000a2000007945 */ /* 0x000fe20003800200 */
[----:B------:R-:W-:Y:S02]  /*9d30*/  LOP3.LUT R56, R95, 0xffffe000, RZ, 0xc0, !PT ;  /* 0xffffe0005f387812 */ /* 0x000fe400078ec0ff */
[----:B------:R-:W-:Y:S02]  /*9d40*/  @P6 LEA R51, R51, UR36, 0x3 ;  /* 0x0000002433336c11 */ /* 0x000fe4000f8e18ff */
[----:B------:R-:W-:Y:S02]  /*9d50*/  LOP3.LUT R58, R89, 0xffffe000, RZ, 0xc0, !PT ;  /* 0xffffe000593a7812 */ /* 0x000fe400078ec0ff */
[----:B------:R-:W-:Y:S01]  /*9d60*/  LOP3.LUT R57, R86, 0xffffe000, RZ, 0xc0, !PT ;  /* 0xffffe00056397812 */ /* 0x000fe200078ec0ff */
[----:B------:R-:W1:Y:S01]  /*9d70*/  LDTM.x32 R4, tmem[UR4+0x80] ;  /* 0x00008004000479ee */ /* 0x000e6200082c0000 */
[----:B------:R-:W-:Y:S01]  /*9d80*/  ISETP.NE.AND P0, PT, R117, RZ, PT ;  /* 0x000000ff7500720c */ /* 0x000fe20003f05270 */
[----:B------:R-:W-:Y:S05]  /*9d90*/  @P6 VIADD R51, R51, 0x50 ;  /* 0x0000005033336836 */ /* 0x000fea0000000000 */
[----:B------:R-:W-:Y:S02]  /*9da0*/  @P6 PRMT R60, R60, 0x654, R51 ;  /* 0x000006543c3c6816 */ /* 0x000fe40000000033 */
[----:B------:R-:W-:Y:S01]  /*9db0*/  LOP3.LUT R51, R88, 0xffffe000, RZ, 0xc0, !PT ;  /* 0xffffe00058337812 */ /* 0x000fe200078ec0ff */
        /* <DEDUP_REMOVED lines=12> */
[C---:B------:R-:W-:Y:S01]  /*9e80*/  FFMA R54, R49.reuse, R54, R3 ;  /* 0x0000003631367223 */ /* 0x040fe20000000003 */
[----:B------:R-:W-:Y:S01]  /*9e90*/  FFMA R55, R49, R56, R7 ;  /* 0x0000003831377223 */ /* 0x000fe20000000007 */
[----:B------:R-:W-:Y:S01]  /*9ea0*/  LOP3.LUT R56, R91, 0xffffe000, RZ, 0xc0, !PT ;  /* 0xffffe0005b387812 */ /* 0x000fe200078ec0ff */
[C---:B------:R-:W-:Y:S01]  /*9eb0*/  FFMA R4, R49.reuse, R51, R4 ;  /* 0x0000003331047223 */ /* 0x040fe20000000004 */
[----:B------:R-:W-:Y:S01]  /*9ec0*/  F2FP.TF32.F32.PACK_B R53, R53 ;  /* 0x00000035ff35723e */ /* 0x000fe200024050ff */
[C---:B------:R-:W-:Y:S01]  /*9ed0*/  FFMA R5, R49.reuse, R58, R5 ;  /* 0x0000003a31057223 */ /* 0x040fe20000000005 */
[----:B------:R-:W-:Y:S01]  /*9ee0*/  F2FP.TF32.F32.PACK_B R54, R54 ;  /* 0x00000036ff36723e */ /* 0x000fe200024050ff */
[----:B------:R-:W-:Y:S01]  /*9ef0*/  FFMA R6, R49, R50, R6 ;  /* 0x0000003231067223 */ /* 0x000fe20000000006 */
[----:B------:R-:W-:Y:S01]  /*9f00*/  F2FP.TF32.F32.PACK_B R55, R55 ;  /* 0x00000037ff37723e */ /* 0x000fe200024050ff */
[----:B------:R-:W-:Y:S01]  /*9f10*/  FMUL R11, R46, R11 ;  /* 0x0000000b2e0b7220 */ /* 0x000fe20000400000 */
[----:B------:R-:W-:Y:S01]  /*9f20*/  LOP3.LUT R51, R84, 0xffffe000, RZ, 0xc0, !PT ;  /* 0xffffe00054337812 */ /* 0x000fe200078ec0ff */
[C---:B------:R-:W-:Y:S01]  /*9f30*/  FMUL R8, R46.reuse, R12 ;  /* 0x0000000c2e087220 */ /* 0x040fe20000400000 */
[----:B------:R-:W-:Y:S01]  /*9f40*/  LOP3.LUT R58, R85, 0xffffe000, RZ, 0xc0, !PT ;  /* 0xffffe000553a7812 */ /* 0x000fe200078ec0ff */
[----:B------:R1:W-:Y:S01]  /*9f50*/  STS.128 [R129+UR36+0x400], R52 ;  /* 0x0004003481007988 */ /* 0x0003e20008000c24 */
[----:B------:R-:W-:Y:S01]  /*9f60*/  LOP3.LUT R50, R87, 0xffffe000, RZ, 0xc0, !PT ;  /* 0xffffe00057327812 */ /* 0x000fe200078ec0ff */
[C---:B------:R-:W-:Y:S01]  /*9f70*/  FFMA R7, R49.reuse, R56, R11 ;  /* 0x0000003831077223 */ /* 0x040fe2000000000b */
[----:B------:R-:W-:Y:S01]  /*9f80*/  F2FP.TF32.F32.PACK_B R4, R4 ;  /* 0x00000004ff04723e */ /* 0x000fe200024050ff */
[C---:B------:R-:W-:Y:S01]  /*9f90*/  FMUL R9, R46.reuse, R13 ;  /* 0x0000000d2e097220 */ /* 0x040fe20000400000 */
[----:B------:R-:W-:Y:S01]  /*9fa0*/  F2FP.TF32.F32.PACK_B R5, R5 ;  /* 0x00000005ff05723e */ /* 0x000fe200024050ff */
[C---:B------:R-:W-:Y:S01]  /*9fb0*/  FMUL R10, R46.reuse, R14 ;  /* 0x0000000e2e0a7220 */ /* 0x040fe20000400000 */
[----:B------:R-:W-:Y:S01]  /*9fc0*/  F2FP.TF32.F32.PACK_B R6, R6 ;  /* 0x00000006ff06723e */ /* 0x000fe200024050ff */
[----:B------:R-:W-:Y:S01]  /*9fd0*/  FMUL R15, R46, R15 ;  /* 0x0000000f2e0f7220 */ /* 0x000fe20000400000 */
[----:B------:R-:W-:Y:S01]  /*9fe0*/  F2FP.TF32.F32.PACK_B R7, R7 ;  /* 0x00000007ff07723e */ /* 0x000fe200024050ff */
[C---:B------:R-:W-:Y:S01]  /*9ff0*/  FFMA R8, R49.reuse, R51, R8 ;  /* 0x0000003331087223 */ /* 0x040fe20000000008 */
[----:B------:R-:W-:Y:S01]  /*a000*/  LOP3.LUT R51, R80, 0xffffe000, RZ, 0xc0, !PT ;  /* 0xffffe00050337812 */ /* 0x000fe200078ec0ff */
[----:B------:R-:W-:Y:S01]  /*a010*/  FFMA R9, R49, R58, R9 ;  /* 0x0000003a31097223 */ /* 0x000fe20000000009 */
[----:B------:R-:W-:Y:S01]  /*a020*/  LOP3.LUT R56, R81, 0xffffe000, RZ, 0xc0, !PT ;  /* 0xffffe00051387812 */ /* 0x000fe200078ec0ff */
[C---:B------:R-:W-:Y:S01]  /*a030*/  FFMA R10, R49.reuse, R57, R10 ;  /* 0x00000039310a7223 */ /* 0x040fe2000000000a */
[----:B------:R-:W-:Y:S01]  /*a040*/  LOP3.LUT R57, R82, 0xffffe000, RZ, 0xc0, !PT ;  /* 0xffffe00052397812 */ /* 0x000fe200078ec0ff */
[----:B------:R-:W-:Y:S01]  /*a050*/  FFMA R11, R49, R50, R15 ;  /* 0x00000032310b7223 */ /* 0x000fe2000000000f */
[----:B------:R-:W-:Y:S01]  /*a060*/  LOP3.LUT R58, R83, 0xffffe000, RZ, 0xc0, !PT ;  /* 0xffffe000533a7812 */ /* 0x000fe200078ec0ff */
[----:B------:R-:W-:Y:S01]  /*a070*/  FMUL R12, R46, R16 ;  /* 0x000000102e0c7220 */ /* 0x000fe20000400000 */
[----:B------:R-:W-:Y:S01]  /*a080*/  LOP3.LUT R50, R64, 0xffffe000, RZ, 0xc0, !PT ;  /* 0xffffe00040327812 */ /* 0x000fe200078ec0ff */
[C---:B------:R-:W-:Y:S01]  /*a090*/  FMUL R13, R46.reuse, R17 ;  /* 0x000000112e0d7220 */ /* 0x040fe20000400000 */
[----:B------:R-:W-:Y:S01]  /*a0a0*/  F2FP.TF32.F32.PACK_B R8, R8 ;  /* 0x00000008ff08723e */ /* 0x000fe200024050ff */
[----:B------:R2:W-:Y:S01]  /*a0b0*/  STS.128 [R128+0x400], R4 ;  /* 0x0004000480007388 */ /* 0x0005e20000000c00 */
[----:B------:R-:W-:Y:S01]  /*a0c0*/  F2FP.TF32.F32.PACK_B R9, R9 ;  /* 0x00000009ff09723e */ /* 0x000fe200024050ff */
[C---:B------:R-:W-:Y:S01]  /*a0d0*/  FMUL R14, R46.reuse, R18 ;  /* 0x000000122e0e7220 */ /* 0x040fe20000400000 */
[----:B------:R-:W-:Y:S01]  /*a0e0*/  F2FP.TF32.F32.PACK_B R10, R10 ;  /* 0x0000000aff0a723e */ /* 0x000fe200024050ff */
[----:B------:R-:W-:Y:S01]  /*a0f0*/  FMUL R19, R46, R19 ;  /* 0x000000132e137220 */ /* 0x000fe20000400000 */
[----:B------:R-:W-:Y:S01]  /*a100*/  F2FP.TF32.F32.PACK_B R11, R11 ;  /* 0x0000000bff0b723e */ /* 0x000fe200024050ff */
[----:B------:R-:W-:Y:S01]  /*a110*/  FFMA R12, R49, R51, R12 ;  /* 0x00000033310c7223 */ /* 0x000fe2000000000c */
[----:B------:R-:W-:Y:S01]  /*a120*/  LOP3.LUT R51, R66, 0xffffe000, RZ, 0xc0, !PT ;  /* 0xffffe00042337812 */ /* 0x000fe200078ec0ff */
[C---:B------:R-:W-:Y:S01]  /*a130*/  FMUL R16, R46.reuse, R20 ;  /* 0x000000142e107220 */ /* 0x040fe20000400000 */
[----:B-1----:R-:W-:Y:S01]  /*a140*/  LOP3.LUT R52, R71, 0xffffe000, RZ, 0xc0, !PT ;  /* 0xffffe00047347812 */ /* 0x002fe200078ec0ff */
        /* <DEDUP_REMOVED lines=16> */
[C---:B------:R-:W-:Y:S01]  /*a250*/  FFMA R17, R49.reuse, R50, R17 ;  /* 0x0000003231117223 */ /* 0x040fe20000000011 */
[----:B------:R-:W-:Y:S01]  /*a260*/  LOP3.LUT R50, R70, 0xffffe000, RZ, 0xc0, !PT ;  /* 0xffffe00046327812 */ /* 0x000fe200078ec0ff */
[----:B------:R2:W-:Y:S01]  /*a270*/  STS.128 [R125+0x400], R12 ;  /* 0x0004000c7d007388 */ /* 0x0005e20000000c00 */
[----:B------:R-:W-:Y:S01]  /*a280*/  F2FP.TF32.F32.PACK_B R16, R16 ;  /* 0x00000010ff10723e */ /* 0x000fe200024050ff */
[C---:B------:R-:W-:Y:S01]  /*a290*/  FFMA R18, R49.reuse, R51, R18 ;  /* 0x0000003331127223 */ /* 0x040fe20000000012 */
[----:B------:R-:W-:Y:S01]  /*a2a0*/  F2FP.TF32.F32.PACK_B R17, R17 ;  /* 0x00000011ff11723e */ /* 0x000fe200024050ff */
[C---:B------:R-:W-:Y:S01]  /*a2b0*/  FFMA R19, R49.reuse, R56, R23 ;  /* 0x0000003831137223 */ /* 0x040fe20000000017 */
[----:B------:R-:W-:Y:S01]  /*a2c0*/  LOP3.LUT R51, R72, 0xffffe000, RZ, 0xc0, !PT ;  /* 0xffffe00048337812 */ /* 0x000fe200078ec0ff */
[C---:B------:R-:W-:Y:S01]  /*a2d0*/  FMUL R20, R46.reuse, R24 ;  /* 0x000000182e147220 */ /* 0x040fe20000400000 */
[----:B------:R-:W-:Y:S01]  /*a2e0*/  F2FP.TF32.F32.PACK_B R18, R18 ;  /* 0x00000012ff12723e */ /* 0x000fe200024050ff */
[C---:B------:R-:W-:Y:S01]  /*a2f0*/  FMUL R21, R46.reuse, R25 ;  /* 0x000000192e157220 */ /* 0x040fe20000400000 */
[C---:B------:R-:W-:Y:S01]  /*a300*/  FMUL R22, R46.reuse, R26 ;  /* 0x0000001a2e167220 */ /* 0x040fe20000400000 */
[C---:B------:R-:W-:Y:S01]  /*a310*/  FMUL R27, R46.reuse, R27 ;  /* 0x0000001b2e1b7220 */ /* 0x040fe20000400000 */
[----:B------:R-:W-:Y:S01]  /*a320*/  F2FP.TF32.F32.PACK_B R19, R19 ;  /* 0x00000013ff13723e */ /* 0x000fe200024050ff */
[C---:B------:R-:W-:Y:S01]  /*a330*/  FFMA R20, R49.reuse, R57, R20 ;  /* 0x0000003931147223 */ /* 0x040fe20000000014 */
[C---:B------:R-:W-:Y:S01]  /*a340*/  FFMA R21, R49.reuse, R58, R21 ;  /* 0x0000003a31157223 */ /* 0x040fe20000000015 */
[C---:B------:R-:W-:Y:S01]  /*a350*/  FFMA R22, R49.reuse, R50, R22 ;  /* 0x0000003231167223 */ /* 0x040fe20000000016 */
[----:B------:R-:W-:Y:S01]  /*a360*/  FFMA R23, R49, R52, R27 ;  /* 0x0000003431177223 */ /* 0x000fe2000000001b */
[----:B------:R2:W-:Y:S01]  /*a370*/  STS.128 [R124+0x400], R16 ;  /* 0x000400107c007388 */ /* 0x0005e20000000c00 */
[----:B------:R-:W-:Y:S01]  /*a380*/  LOP3.LUT R54, R73, 0xffffe000, RZ, 0xc0, !PT ;  /* 0xffffe00049367812 */ /* 0x000fe200078ec0ff */
[----:B------:R-:W-:Y:S01]  /*a390*/  FMUL R24, R46, R28 ;  /* 0x0000001c2e187220 */ /* 0x000fe20000400000 */
[----:B------:R-:W-:Y:S01]  /*a3a0*/  LOP3.LUT R53, R74, 0xffffe000, RZ, 0xc0, !PT ;  /* 0xffffe0004a357812 */ /* 0x000fe200078ec0ff */
[C---:B------:R-:W-:Y:S01]  /*a3b0*/  FMUL R25, R46.reuse, R29 ;  /* 0x0000001d2e197220 */ /* 0x040fe20000400000 */
[----:B------:R-:W-:Y:S01]  /*a3c0*/  LOP3.LUT R50, R75, 0xffffe000, RZ, 0xc0, !PT ;  /* 0xffffe0004b327812 */ /* 0x000fe200078ec0ff */
[C---:B------:R-:W-:Y:S01]  /*a3d0*/  FMUL R26, R46.reuse, R30 ;  /* 0x0000001e2e1a7220 */ /* 0x040fe20000400000 */
        /* <DEDUP_REMOVED lines=30> */
[----:B------:R-:W-:Y:S02]  /*a5c0*/  F2FP.TF32.F32.PACK_B R31, R31 ;  /* 0x0000001fff1f723e */ /* 0x000fe400024050ff */
[----:B------:R-:W-:Y:S02]  /*a5d0*/  LEA R51, R62, UR36, 0x3 ;  /* 0x000000243e337c11 */ /* 0x000fe4000f8e18ff */
[----:B------:R-:W-:Y:S01]  /*a5e0*/  @P6 SHF.L.U32 R52, R133, 0x1f, RZ ;  /* 0x0000001f85346819 */ /* 0x000fe200000006ff */
[----:B------:R2:W-:Y:S01]  /*a5f0*/  STS.128 [R121+0x400], R28 ;  /* 0x0004001c79007388 */ /* 0x0005e20000000c00 */
[----:B------:R-:W-:Y:S01]  /*a600*/  @!PT LDS RZ, [RZ] ;  /* 0x00000000fffff984 */ /* 0x000fe20000000800 */
[----:B------:R-:W-:Y:S01]  /*a610*/  @!PT LDS RZ, [RZ] ;  /* 0x00000000fffff984 */ /* 0x000fe20000000800 */
[----:B------:R-:W-:Y:S01]  /*a620*/  @!PT LDS RZ, [RZ] ;  /* 0x00000000fffff984 */ /* 0x000fe20000000800 */
[----:B------:R-:W-:Y:S01]  /*a630*/  @!PT LDS RZ, [RZ] ;  /* 0x00000000fffff984 */ /* 0x000fe20000000800 */
[----:B------:R1:W-:Y:S07]  /*a640*/  MEMBAR.ALL.CTA ;  /* 0x0000000000007992 */ /* 0x0003ee0000008000 */
[----:B-1----:R-:W1:Y:S02]  /*a650*/  FENCE.VIEW.ASYNC.S ;  /* 0x00000000000073c6 */ /* 0x002e640000000000 */
[----:B-1----:R-:W-:Y:S06]  /*a660*/  BAR.SYNC.DEFER_BLOCKING 0x1, 0x80 ;  /* 0x0042000000007b1d */ /* 0x002fec0000010000 */
[----:B------:R-:W-:Y:S05]  /*a670*/  @P0 BRA `(.L_x_133) ;  /* 0x0000000000300947 */ /* 0x000fea0003800000 */
[----:B------:R-:W-:Y:S02]  /*a680*/  UIADD3 UR10, UPT, UPT, UR36, 0x400, URZ ;  /* 0x00000400240a7890 */ /* 0x000fe4000fffe0ff */
[----:B------:R-:W-:Y:S02]  /*a690*/  UIADD3 UR8, UP0, UPT, UR52, 0x680, URZ ;  /* 0x0000068034087890 */ /* 0x000fe4000ff1e0ff */
[----:B------:R-:W-:Y:S02]  /*a6a0*/  UIADD3 UR5, UPT, UPT, UR41, 0x80, URZ ;  /* 0x0000008029057890 */ /* 0x000fe4000fffe0ff */
[----:B------:R-:W-:Y:S01]  /*a6b0*/  MOV R111, UR10 ;  /* 0x0000000a006f7c02 */ /* 0x000fe20008000f00 */
[----:B------:R-:W-:Y:S01]  /*a6c0*/  UIADD3.X UR9, UPT, UPT, URZ, UR53, URZ, UP0, !UPT ;  /* 0x00000035ff097290 */ /* 0x000fe200087fe4ff */
[----:B------:R-:W-:Y:S02]  /*a6d0*/  UMOV UR6, UR42 ;  /* 0x0000002a00067c82 */ /* 0x000fe40008000000 */
[----:B------:R-:W-:Y:S01]  /*a6e0*/  R2UR UR4, R111 ;  /* 0x000000006f0472ca */ /* 0x000fe200000e0000 */
[----:B------:R-:W-:Y:S11]  /*a6f0*/  UMOV UR7, UR44 ;  /* 0x0000002c00077c82 */ /* 0x000ff60008000000 */
[----:B------:R-:W-:Y:S01]  /*a700*/  @!UPT UIADD3 URZ, UPT, UPT, URZ, URZ, URZ ;  /* 0x000000fffffff290 */ /* 0x000fe2000fffe0ff */
[----:B------:R1:W-:Y:S01]  /*a710*/  UTMASTG.3D [UR4], [UR8] ;  /* 0x00000004080073b5 */ /* 0x0003e20008010000 */
[----:B------:R0:W-:Y:S01]  /*a720*/  UTMACMDFLUSH ;  /* 0x00000000000079b7 */ /* 0x0001e20000000000 */
[----:B-1----:R-:W-:Y:S04]  /*a730*/  DEPBAR.LE SB0, 0x1 ;  /* 0x000080400000791a */ /* 0x002fe80000000000 */
.L_x_133:
[----:B------:R-:W-:Y:S05]  /*a740*/  BSYNC.RECONVERGENT B0 ;  /* 0x0000000000007941 */ /* 0x000fea0003800200 */
.L_x_132:
        /* <DEDUP_REMOVED lines=8> */
[----:B-1----:R-:W-:Y:S06]  /*a7d0*/  @!P6 BRA `(.L_x_135) ;  /* 0x000000000080e947 */ /* 0x002fec0003800000 */
[----:B------:R-:W-:Y:S01]  /*a7e0*/  ISETP.NE.AND P1, PT, R132, RZ, PT ;  /* 0x000000ff8400720c */ /* 0x000fe20003f25270 */
[----:B------:R-:W-:Y:S01]  /*a7f0*/  BSSY B0, `(.L_x_136) ;  /* 0x000000b000007945 */ /* 0x000fe20003800000 */
[----:B------:R-:W-:Y:S11]  /*a800*/  ISETP.NE.AND P0, PT, R130, RZ, PT ;  /* 0x000000ff8200720c */ /* 0x000ff60003f05270 */
[----:B--2---:R-:W-:Y:S05]  /*a810*/  @P1 IMAD R4, R62, 0x4000, R129 ;  /* 0x000040003e041824 */ /* 0x004fea00078e0281 */
        /* <DEDUP_REMOVED lines=8> */
.L_x_137:
[----:B------:R-:W-:Y:S05]  /*a8a0*/  BSYNC B0 ;  /* 0x0000000000007941 */ /* 0x000fea0003800000 */
.L_x_136:
        /* <DEDUP_REMOVED lines=19> */
.L_x_135:
[----:B------:R-:W-:Y:S05]  /*a9e0*/  BSYNC B1 ;  /* 0x0000000000017941 */ /* 0x000fea0003800000 */
.L_x_134:
[----:B-1----:R-:W-:Y:S05]  /*a9f0*/  VIADD R3, R48, 0xa0 ;  /* 0x000000a030037836 */ /* 0x002fea0000000000 */
[----:B------:R-:W-:Y:S04]  /*aa00*/  SHF.R.U32.HI R3, RZ, 0x15, R3 ;  /* 0x00000015ff037819 */ /* 0x000fe80000011603 */
[----:B------:R-:W-:Y:S11]  /*aa10*/  LOP3.LUT P0, RZ, R3, 0x3, R110, 0x48, !PT ;  /* 0x0000000303ff7812 */ /* 0x000ff6000780486e */
[----:B------:R-:W-:Y:S02]  /*aa20*/  @!UPT UIADD3 URZ, UPT, UPT, URZ, URZ, URZ ;  /* 0x000000fffffff290 */ /* 0x000fe4000fffe0ff */
[----:B------:R-:W-:Y:S05]  /*aa30*/  @!P0 BRA `(.L_x_139) ;  /* 0x0000000000408947 */ /* 0x000fea0003800000 */
[----:B------:R-:W1:Y:S01]  /*aa40*/  LDCU.64 UR8, c[0x4][0x70] ;  /* 0x01000e00ff0877ac */ /* 0x000e620008000a00 */
[----:B------:R-:W-:Y:S01]  /*aa50*/  MOV R3, 0x0 ;  /* 0x0000000000037802 */ /* 0x000fe20000000f00 */
[----:B--2---:R-:W-:Y:S02]  /*aa60*/  HFMA2 R12, -RZ, RZ, 0, 5.9604644775390625e-08 ;  /* 0x00000001ff0c7431 */ /* 0x004fe400000001ff */
        /* <DEDUP_REMOVED lines=13> */
.L_x_139:
[----:B------:R-:W-:Y:S01]  /*ab40*/  ISETP.NE.AND P6, PT, R126, RZ, PT ;  /* 0x000000ff7e00720c */ /* 0x000fe20003fc5270 */
[----:B------:R-:W-:Y:S05]  /*ab50*/  WARPSYNC.ALL ;  /* 0x0000000000007948 */ /* 0x000fea0003800000 */
[----:B------:R-:W-:Y:S01]  /*ab60*/  R2UR UR4, R48 ;  /* 0x00000000300472ca */ /* 0x000fe200000e0000 */
[----:B------:R-:W-:Y:S01]  /*ab70*/  IMAD.U32 R0, RZ, RZ, UR43 ;  /* 0x0000002bff007e24 */ /* 0x000fe2000f8e00ff */
[----:B----4-:R-:W-:Y:S01]  /*ab80*/  LOP3.LUT R50, R92, 0xffffe000, RZ, 0xc0, !PT ;  /* 0xffffe0005c327812 */ /* 0x010fe200078ec0ff */
[----:B------:R-:W-:Y:S01]  /*ab90*/  IMAD.U32 R51, RZ, RZ, UR37 ;  /* 0x00000025ff337e24 */ /* 0x000fe2000f8e00ff */
[----:B------:R-:W-:Y:S01]  /*aba0*/  ISETP.NE.AND P0, PT, R117, RZ, PT ;  /* 0x000000ff7500720c */ /* 0x000fe20003f05270 */
[----:B------:R-:W-:Y:S02]  /*abb0*/  BSSY.RECONVERGENT B0, `(.L_x_140) ;  /* 0x000009f000007945 */ /* 0x000fe40003800200 */
[----:B------:R-:W-:Y:S05]  /*abc0*/  @P6 LEA R0, R0, UR36, 0x3 ;  /* 0x0000002400006c11 */ /* 0x000fea000f8e18ff */
[----:B------:R-:W-:Y:S01]  /*abd0*/  @P6 VIADD R0, R0, 0x50 ;  /* 0x0000005000006836 */ /* 0x000fe20000000000 */
[----:B--2---:R-:W1:Y:S04]  /*abe0*/  LDTM.x32 R4, tmem[UR4+0xa0] ;  /* 0x0000a004000479ee */ /* 0x004e6800082c0000 */
[----:B------:R-:W-:Y:S01]  /*abf0*/  @P6 PRMT R51, R51, 0x654, R0 ;  /* 0x0000065433336816 */ /* 0x000fe20000000000 */
[C---:B-1----:R-:W-:Y:S01]  /*ac00*/  FMUL R0, R46.reuse, R4 ;  /* 0x000000042e007220 */ /* 0x042fe20000400000 */
[C---:B------:R-:W-:Y:S01]  /*ac10*/  FMUL R3, R46.reuse, R6 ;  /* 0x000000062e037220 */ /* 0x040fe20000400000 */
        /* <DEDUP_REMOVED lines=9> */
[----:B------:R-:W-:Y:S01]  /*acb0*/  FFMA R52, R49, R50, R0 ;  /* 0x0000003231347223 */ /* 0x000fe20000000000 */
[----:B------:R-:W-:Y:S01]  /*acc0*/  LOP3.LUT R0, R93, 0xffffe000, RZ, 0xc0, !PT ;  /* 0xffffe0005d007812 */ /* 0x000fe200078ec0ff */
[C---:B------:R-:W-:Y:S01]  /*acd0*/  FMUL R2, R46.reuse, R5 ;  /* 0x000000052e027220 */ /* 0x040fe20000400000 */
[----:B------:R-:W-:Y:S01]  /*ace0*/  LOP3.LUT R50, R89, 0xffffe000, RZ, 0xc0, !PT ;  /* 0xffffe00059327812 */ /* 0x000fe200078ec0ff */
[C---:B------:R-:W-:Y:S01]  /*acf0*/  FMUL R22, R46.reuse, R26 ;  /* 0x0000001a2e167220 */ /* 0x040fe20000400000 */
[----:B------:R-:W-:Y:S01]  /*ad00*/  F2FP.TF32.F32.PACK_B R52, R52 ;  /* 0x00000034ff34723e */ /* 0x000fe200024050ff */
[C---:B------:R-:W-:Y:S01]  /*ad10*/  FMUL R24, R46.reuse, R28 ;  /* 0x0000001c2e187220 */ /* 0x040fe20000400000 */
[C---:B------:R-:W-:Y:S01]  /*ad20*/  FMUL R5, R46.reuse, R9 ;  /* 0x000000092e057220 */ /* 0x040fe20000400000 */
[C---:B------:R-:W-:Y:S01]  /*ad30*/  FMUL R26, R46.reuse, R30 ;  /* 0x0000001e2e1a7220 */ /* 0x040fe20000400000 */
[----:B------:R-:W-:Y:S01]  /*ad40*/  FMUL R28, R46, R32 ;  /* 0x000000202e1c7220 */ /* 0x000fe20000400000 */
[----:B------:R-:W-:Y:S01]  /*ad50*/  LOP3.LUT R32, R94, 0xffffe000, RZ, 0xc0, !PT ;  /* 0xffffe0005e207812 */ /* 0x000fe200078ec0ff */
[C---:B------:R-:W-:Y:S01]  /*ad60*/  FMUL R9, R46.reuse, R13 ;  /* 0x0000000d2e097220 */ /* 0x040fe20000400000 */
[C---:B------:R-:W-:Y:S01]  /*ad70*/  FMUL R30, R46.reuse, R34 ;  /* 0x000000222e1e7220 */ /* 0x040fe20000400000 */
[----:B------:R-:W-:Y:S01]  /*ad80*/  LOP3.LUT R34, R95, 0xffffe000, RZ, 0xc0, !PT ;  /* 0xffffe0005f227812 */ /* 0x000fe200078ec0ff */
[C---:B------:R-:W-:Y:S01]  /*ad90*/  FMUL R13, R46.reuse, R17 ;  /* 0x000000112e0d7220 */ /* 0x040fe20000400000 */
[C---:B------:R-:W-:Y:S01]  /*ada0*/  FMUL R7, R46.reuse, R7 ;  /* 0x000000072e077220 */ /* 0x040fe20000400000 */
[C---:B------:R-:W-:Y:S01]  /*adb0*/  FMUL R17, R46.reuse, R21 ;  /* 0x000000152e117220 */ /* 0x040fe20000400000 */
[----:B------:R-:W-:Y:S01]  /*adc0*/  FMUL R21, R46, R25 ;  /* 0x000000192e157220 */ /* 0x000fe20000400000 */
[----:B------:R-:W-:Y:S01]  /*add0*/  FFMA R53, R49, R0, R2 ;  /* 0x0000000031357223 */ /* 0x000fe20000000002 */
[----:B------:R-:W-:Y:S01]  /*ade0*/  LOP3.LUT R0, R90, 0xffffe000, RZ, 0xc0, !PT ;  /* 0xffffe0005a007812 */ /* 0x000fe200078ec0ff */
[C---:B------:R-:W-:Y:S01]  /*adf0*/  FMUL R25, R46.reuse, R29 ;  /* 0x0000001d2e197220 */ /* 0x040fe20000400000 */
[----:B------:R-:W-:Y:S01]  /*ae00*/  LOP3.LUT R2, R91, 0xffffe000, RZ, 0xc0, !PT ;  /* 0xffffe0005b027812 */ /* 0x000fe200078ec0ff */
[C---:B------:R-:W-:Y:S01]  /*ae10*/  FFMA R54, R49.reuse, R32, R3 ;  /* 0x0000002031367223 */ /* 0x040fe20000000003 */
[----:B------:R-:W-:Y:S01]  /*ae20*/  F2FP.TF32.F32.PACK_B R53, R53 ;  /* 0x00000035ff35723e */ /* 0x000fe200024050ff */
[----:B------:R-:W-:Y:S01]  /*ae30*/  FMUL R29, R46, R33 ;  /* 0x000000212e1d7220 */ /* 0x000fe20000400000 */
[----:B------:R-:W-:Y:S01]  /*ae40*/  LOP3.LUT R33, R88, 0xffffe000, RZ, 0xc0, !PT ;  /* 0xffffe00058217812 */ /* 0x000fe200078ec0ff */
[C---:B------:R-:W-:Y:S01]  /*ae50*/  FFMA R55, R49.reuse, R34, R7 ;  /* 0x0000002231377223 */ /* 0x040fe20000000007 */
[----:B------:R-:W-:Y:S01]  /*ae60*/  F2FP.TF32.F32.PACK_B R54, R54 ;  /* 0x00000036ff36723e */ /* 0x000fe200024050ff */
[----:B------:R-:W-:Y:S01]  /*ae70*/  FMUL R11, R46, R11 ;  /* 0x0000000b2e0b7220 */ /* 0x000fe20000400000 */
[----:B------:R-:W-:Y:S01]  /*ae80*/  LOP3.LUT R3, R84, 0xffffe000, RZ, 0xc0, !PT ;  /* 0xffffe00054037812 */ /* 0x000fe200078ec0ff */
[C---:B------:R-:W-:Y:S01]  /*ae90*/  FFMA R4, R49.reuse, R33, R4 ;  /* 0x0000002131047223 */ /* 0x040fe20000000004 */
[----:B------:R-:W-:Y:S01]  /*aea0*/  F2FP.TF32.F32.PACK_B R55, R55 ;  /* 0x00000037ff37723e */ /* 0x000fe200024050ff */
[----:B------:R-:W-:Y:S01]  /*aeb0*/  FFMA R5, R49, R50, R5 ;  /* 0x0000003231057223 */ /* 0x000fe20000000005 */
[----:B------:R-:W-:Y:S01]  /*aec0*/  LOP3.LUT R32, R85, 0xffffe000, RZ, 0xc0, !PT ;  /* 0xffffe00055207812 */ /* 0x000fe200078ec0ff */
[C---:B------:R-:W-:Y:S01]  /*aed0*/  FFMA R6, R49.reuse, R0, R6 ;  /* 0x0000000031067223 */ /* 0x040fe20000000006 */
[----:B------:R-:W-:Y:S01]  /*aee0*/  F2FP.TF32.F32.PACK_B R4, R4 ;  /* 0x00000004ff04723e */ /* 0x000fe200024050ff */
[C---:B------:R-:W-:Y:S01]  /*aef0*/  FFMA R7, R49.reuse, R2, R11 ;  /* 0x0000000231077223 */ /* 0x040fe2000000000b */
[----:B------:R-:W-:Y:S01]  /*af00*/  F2FP.TF32.F32.PACK_B R5, R5 ;  /* 0x00000005ff05723e */ /* 0x000fe200024050ff */
[----:B------:R-:W-:Y:S01]  /*af10*/  STS.128 [R129+UR36+0x4400], R52 ;  /* 0x0044003481007988 */ /* 0x000fe20008000c24 */
[----:B------:R-:W-:Y:S01]  /*af20*/  F2FP.TF32.F32.PACK_B R6, R6 ;  /* 0x00000006ff06723e */ /* 0x000fe200024050ff */
[C---:B------:R-:W-:Y:S01]  /*af30*/  FFMA R8, R49.reuse, R3, R8 ;  /* 0x0000000331087223 */ /* 0x040fe20000000008 */
[----:B------:R-:W-:Y:S01]  /*af40*/  F2FP.TF32.F32.PACK_B R7, R7 ;  /* 0x00000007ff07723e */ /* 0x000fe200024050ff */
[----:B------:R-:W-:Y:S01]  /*af50*/  FFMA R9, R49, R32, R9 ;  /* 0x0000002031097223 */ /* 0x000fe20000000009 */
[----:B------:R-:W-:Y:S01]  /*af60*/  LOP3.LUT R33, R86, 0xffffe000, RZ, 0xc0, !PT ;  /* 0xffffe00056217812 */ /* 0x000fe200078ec0ff */
[----:B------:R-:W-:Y:S01]  /*af70*/  FMUL R15, R46, R15 ;  /* 0x0000000f2e0f7220 */ /* 0x000fe20000400000 */
[----:B------:R-:W-:Y:S01]  /*af80*/  LOP3.LUT R0, R87, 0xffffe000, RZ, 0xc0, !PT ;  /* 0xffffe00057007812 */ /* 0x000fe200078ec0ff */
[----:B------:R1:W-:Y:S01]  /*af90*/  STS.128 [R128+0x4400], R4 ;  /* 0x0044000480007388 */ /* 0x0003e20000000c00 */
[----:B------:R-:W-:Y:S01]  /*afa0*/  LOP3.LUT R3, R80, 0xffffe000, RZ, 0xc0, !PT ;  /* 0xffffe00050037812 */ /* 0x000fe200078ec0ff */
[----:B------:R-:W-:Y:S01]  /*afb0*/  FFMA R10, R49, R33, R10 ;  /* 0x00000021310a7223 */ /* 0x000fe2000000000a */
[----:B------:R-:W-:Y:S01]  /*afc0*/  LOP3.LUT R2, R81, 0xffffe000, RZ, 0xc0, !PT ;  /* 0xffffe00051027812 */ /* 0x000fe200078ec0ff */
[C---:B------:R-:W-:Y:S01]  /*afd0*/  FFMA R11, R49.reuse, R0, R15 ;  /* 0x00000000310b7223 */ /* 0x040fe2000000000f */
[----:B------:R-:W-:Y:S01]  /*afe0*/  LOP3.LUT R33, R82, 0xffffe000, RZ, 0xc0, !PT ;  /* 0xffffe00052217812 */ /* 0x000fe200078ec0ff */
[----:B------:R-:W-:Y:S01]  /*aff0*/  FFMA R12, R49, R3, R12 ;  /* 0x00000003310c7223 */ /* 0x000fe2000000000c */
[----:B------:R-:W-:Y:S01]  /*b000*/  LOP3.LUT R32, R83, 0xffffe000, RZ, 0xc0, !PT ;  /* 0xffffe00053207812 */ /* 0x000fe200078ec0ff */
[C---:B------:R-:W-:Y:S01]  /*b010*/  FFMA R13, R49.reuse, R2, R13 ;  /* 0x00000002310d7223 */ /* 0x040fe2000000000d */
[----:B------:R-:W-:Y:S01]  /*b020*/  LOP3.LUT R0, R64, 0xffffe000, RZ, 0xc0, !PT ;  /* 0xffffe00040007812 */ /* 0x000fe200078ec0ff */
[C---:B------:R-:W-:Y:S01]  /*b030*/  FMUL R19, R46.reuse, R19 ;  /* 0x000000132e137220 */ /* 0x040fe20000400000 */
[----:B------:R-:W-:Y:S01]  /*b040*/  F2FP.TF32.F32.PACK_B R8, R8 ;  /* 0x00000008ff08723e */ /* 0x000fe200024050ff */
[C---:B------:R-:W-:Y:S01]  /*b050*/  FFMA R14, R49.reuse, R33, R14 ;  /* 0x00000021310e7223 */ /* 0x040fe2000000000e */
[----:B------:R-:W-:Y:S01]  /*b060*/  F2FP.TF32.F32.PACK_B R9, R9 ;  /* 0x00000009ff09723e */ /* 0x000fe200024050ff */
[C---:B------:R-:W-:Y:S01]  /*b070*/  FFMA R15, R49.reuse, R32, R19 ;  /* 0x00000020310f7223 */ /* 0x040fe20000000013 */
[----:B------:R-:W-:Y:S01]  /*b080*/  F2FP.TF32.F32.PACK_B R10, R10 ;  /* 0x0000000aff0a723e */ /* 0x000fe200024050ff */
[----:B------:R-:W-:Y:S01]  /*b090*/  FFMA R16, R49, R0, R16 ;  /* 0x0000000031107223 */ /* 0x000fe20000000010 */
[----:B------:R-:W-:Y:S01]  /*b0a0*/  F2FP.TF32.F32.PACK_B R11, R11 ;  /* 0x0000000bff0b723e */ /* 0x000fe200024050ff */
[C---:B------:R-:W-:Y:S01]  /*b0b0*/  FMUL R23, R46.reuse, R23 ;  /* 0x000000172e177220 */ /* 0x040fe20000400000 */
[----:B------:R-:W-:Y:S01]  /*b0c0*/  LOP3.LUT R0, R65, 0xffffe000, RZ, 0xc0, !PT ;  /* 0xffffe00041007812 */ /* 0x000fe200078ec0ff */
[----:B------:R-:W-:Y:S01]  /*b0d0*/  FMUL R27, R46, R27 ;  /* 0x0000001b2e1b7220 */ /* 0x000fe20000400000 */
[----:B------:R-:W-:Y:S01]  /*b0e0*/  LOP3.LUT R3, R66, 0xffffe000, RZ, 0xc0, !PT ;  /* 0xffffe00042037812 */ /* 0x000fe200078ec0ff */
[----:B------:R2:W-:Y:S01]  /*b0f0*/  STS.128 [R127+0x4400], R8 ;  /* 0x004400087f007388 */ /* 0x0005e20000000c00 */
[----:B------:R-:W-:Y:S01]  /*b100*/  LOP3.LUT R2, R67, 0xffffe000, RZ, 0xc0, !PT ;  /* 0xffffe00043027812 */ /* 0x000fe200078ec0ff */
[C---:B------:R-:W-:Y:S01]  /*b110*/  FFMA R17, R49.reuse, R0, R17 ;  /* 0x0000000031117223 */ /* 0x040fe20000000011 */
[----:B------:R-:W-:Y:S01]  /*b120*/  F2FP.TF32.F32.PACK_B R12, R12 ;  /* 0x0000000cff0c723e */ /* 0x000fe200024050ff */
[C---:B------:R-:W-:Y:S01]  /*b130*/  FFMA R18, R49.reuse, R3, R18 ;  /* 0x0000000331127223 */ /* 0x040fe20000000012 */
[----:B------:R-:W-:Y:S01]  /*b140*/  F2FP.TF32.F32.PACK_B R13, R13 ;  /* 0x0000000dff0d723e */ /* 0x000fe200024050ff */
[----:B------:R-:W-:Y:S01]  /*b150*/  FFMA R19, R49, R2, R23 ;  /* 0x0000000231137223 */ /* 0x000fe20000000017 */
[----:B------:R-:W-:Y:S01]  /*b160*/  F2FP.TF32.F32.PACK_B R14, R14 ;  /* 0x0000000eff0e723e */ /* 0x000fe200024050ff */
[C---:B------:R-:W-:Y:S01]  /*b170*/  FMUL R31, R46.reuse, R31 ;  /* 0x0000001f2e1f7220 */ /* 0x040fe20000400000 */
[----:B------:R-:W-:Y:S01]  /*b180*/  F2FP.TF32.F32.PACK_B R15, R15 ;  /* 0x0000000fff0f723e */ /* 0x000fe200024050ff */
[----:B------:R-:W-:Y:S01]  /*b190*/  FMUL R35, R46, R35 ;  /* 0x000000232e237220 */ /* 0x000fe20000400000 */
[----:B------:R-:W-:Y:S02]  /*b1a0*/  LOP3.LUT R33, R68, 0xffffe000, RZ, 0xc0, !PT ;  /* 0xffffe00044217812 */ /* 0x000fe400078ec0ff */
[----:B------:R-:W-:Y:S01]  /*b1b0*/  LOP3.LUT R32, R69, 0xffffe000, RZ, 0xc0, !PT ;  /* 0xffffe00045207812 */ /* 0x000fe200078ec0ff */
[----:B------:R2:W-:Y:S01]  /*b1c0*/  STS.128 [R125+0x4400], R12 ;  /* 0x0044000c7d007388 */ /* 0x0005e20000000c00 */
[----:B------:R-:W-:Y:S01]  /*b1d0*/  LOP3.LUT R0, R70, 0xffffe000, RZ, 0xc0, !PT ;  /* 0xffffe00046007812 */ /* 0x000fe200078ec0ff */
[----:B------:R-:W-:Y:S01]  /*b1e0*/  FFMA R20, R49, R33, R20 ;  /* 0x0000002131147223 */ /* 0x000fe20000000014 */
[----:B------:R-:W-:Y:S01]  /*b1f0*/  LOP3.LUT R2, R71, 0xffffe000, RZ, 0xc0, !PT ;  /* 0xffffe00047027812 */ /* 0x000fe200078ec0ff */
[C---:B------:R-:W-:Y:S01]  /*b200*/  FFMA R21, R49.reuse, R32, R21 ;  /* 0x0000002031157223 */ /* 0x040fe20000000015 */
[----:B------:R-:W-:Y:S01]  /*b210*/  F2FP.TF32.F32.PACK_B R16, R16 ;  /* 0x00000010ff10723e */ /* 0x000fe200024050ff */
[C---:B------:R-:W-:Y:S01]  /*b220*/  FFMA R22, R49.reuse, R0, R22 ;  /* 0x0000000031167223 */ /* 0x040fe20000000016 */
[----:B------:R-:W-:Y:S01]  /*b230*/  F2FP.TF32.F32.PACK_B R17, R17 ;  /* 0x00000011ff11723e */ /* 0x000fe200024050ff */
[----:B------:R-:W-:Y:S01]  /*b240*/  FFMA R23, R49, R2, R27 ;  /* 0x0000000231177223 */ /* 0x000fe2000000001b */
[----:B------:R-:W-:Y:S02]  /*b250*/  F2FP.TF32.F32.PACK_B R18, R18 ;  /* 0x00000012ff12723e */ /* 0x000fe400024050ff */
[----:B------:R-:W-:Y:S02]  /*b260*/  F2FP.TF32.F32.PACK_B R19, R19 ;  /* 0x00000013ff13723e */ /* 0x000fe400024050ff */
[----:B------:R-:W-:Y:S02]  /*b270*/  LOP3.LUT R3, R72, 0xffffe000, RZ, 0xc0, !PT ;  /* 0xffffe00048037812 */ /* 0x000fe400078ec0ff */
[----:B-1----:R-:W-:Y:S01]  /*b280*/  LOP3.LUT R4, R73, 0xffffe000, RZ, 0xc0, !PT ;  /* 0xffffe00049047812 */ /* 0x002fe200078ec0ff */
        /* <DEDUP_REMOVED lines=48> */
[----:B-1----:R-:W-:Y:S04]  /*b590*/  DEPBAR.LE SB0, 0x1 ;  /* 0x000080400000791a */ /* 0x002fe80000000000 */
.L_x_141:
[----:B------:R-:W-:Y:S05]  /*b5a0*/  BSYNC.RECONVERGENT B0 ;  /* 0x0000000000007941 */ /* 0x000fea0003800200 */
.L_x_140:
        /* <DEDUP_REMOVED lines=12> */
[----:B------:R-:W-:Y:S05]  /*b670*/  @P1 IMAD R5, R62, 0x4000, R129 ;  /* 0x000040003e051824 */ /* 0x000fea00078e0281 */
        /* <DEDUP_REMOVED lines=8> */
.L_x_145:
[----:B------:R-:W-:Y:S05]  /*b700*/  BSYNC B0 ;  /* 0x0000000000007941 */ /* 0x000fea0003800000 */
.L_x_144:
[----:B------:R-:W-:Y:S01]  /*b710*/  ISETP.NE.AND P0, PT, R132, RZ, PT ;  /* 0x000000ff8400720c */ /* 0x000fe20003f05270 */
[----:B------:R-:W-:Y:S11]  /*b720*/  VIADD R62, R62, 0x1 ;  /* 0x000000013e3e7836 */ /* 0x000ff60000000000 */
[----:B------:R-:W-:Y:S01]  /*b730*/  @!UPT UIADD3 URZ, UPT, UPT, URZ, URZ, URZ ;  /* 0x000000fffffff290 */ /* 0x000fe2000fffe0ff */
[----:B------:R4:W3:Y:S01]  /*b740*/  @P0 LDS.128 R92, [R5+UR36+0x400] ;  /* 0x00040024055c0984 */ /* 0x0008e20008000c00 */
[----:B-1----:R-:W-:Y:S02]  /*b750*/  @P0 IMAD.IADD R0, R63, 0x1, R2 ;  /* 0x000000013f000824 */ /* 0x002fe400078e0202 */
[C---:B------:R-:W-:Y:S01]  /*b760*/  @P0 IMAD.IADD R6, R131.reuse, 0x1, R4 ;  /* 0x0000000183060824 */ /* 0x040fe200078e0204 */
[----:B------:R4:W1:Y:S01]  /*b770*/  @P0 LDS.128 R88, [R3+0x400] ;  /* 0x0004000003580984 */ /* 0x0008620000000c00 */
[C---:B------:R-:W-:Y:S02]  /*b780*/  @P0 IMAD.IADD R7, R131.reuse, 0x1, R2 ;  /* 0x0000000183070824 */ /* 0x040fe400078e0202 */
[----:B--2---:R-:W-:Y:S01]  /*b790*/  @P0 IMAD.IADD R8, R131, 0x1, R0 ;  /* 0x0000000183080824 */ /* 0x004fe200078e0200 */
[----:B------:R4:W2:Y:S04]  /*b7a0*/  @P0 LDS.128 R84, [R4+0x400] ;  /* 0x0004000004540984 */ /* 0x0008a80000000c00 */
[----:B------:R4:W1:Y:S04]  /*b7b0*/  @P0 LDS.128 R80, [R6+0x400] ;  /* 0x0004000006500984 */ /* 0x0008680000000c00 */
[----:B------:R4:W1:Y:S04]  /*b7c0*/  @P0 LDS.128 R64, [R2+0x400] ;  /* 0x0004000002400984 */ /* 0x0008680000000c00 */
[----:B------:R4:W1:Y:S04]  /*b7d0*/  @P0 LDS.128 R68, [R7+0x400] ;  /* 0x0004000007440984 */ /* 0x0008680000000c00 */
[----:B------:R4:W1:Y:S04]  /*b7e0*/  @P0 LDS.128 R72, [R0+0x400] ;  /* 0x0004000000480984 */ /* 0x0008680000000c00 */
[----:B------:R4:W1:Y:S01]  /*b7f0*/  @P0 LDS.128 R76, [R8+0x400] ;  /* 0x00040000084c0984 */ /* 0x0008620000000c00 */
[C---:B------:R-:W-:Y:S04]  /*b800*/  ISETP.NE.AND P0, PT, R62.reuse, 0x4, PT ;  /* 0x000000043e00780c */ /* 0x040fe80003f05270 */
[----:B------:R-:W-:Y:S02]  /*b810*/  SEL R10, RZ, 0x1, P0 ;  /* 0x00000001ff0a7807 */ /* 0x000fe40000000000 */
[----:B------:R-:W-:Y:S02]  /*b820*/  SEL R62, R62, RZ, P0 ;  /* 0x000000ff3e3e7207 */ /* 0x000fe40000000000 */
[----:B------:R-:W-:Y:S02]  /*b830*/  LOP3.LUT R133, R133, R10, RZ, 0x3c, !PT ;  /* 0x0000000a85857212 */ /* 0x000fe400078e3cff */
.L_x_143:
[----:B------:R-:W-:Y:S05]  /*b840*/  BSYNC B1 ;  /* 0x0000000000017941 */ /* 0x000fea0003800000 */
.L_x_142:
[----:B----4-:R-:W-:Y:S05]  /*b850*/  VIADD R3, R48, 0xc0 ;  /* 0x000000c030037836 */ /* 0x010fea0000000000 */
[----:B------:R-:W-:Y:S04]  /*b860*/  SHF.R.U32.HI R3, RZ, 0x15, R3 ;  /* 0x00000015ff037819 */ /* 0x000fe80000011603 */
[----:B------:R-:W-:Y:S11]  /*b870*/  LOP3.LUT P0, RZ, R3, 0x3, R110, 0x48, !PT ;  /* 0x0000000303ff7812 */ /* 0x000ff6000780486e */
[----:B------:R-:W-:Y:S02]  /*b880*/  @!UPT UIADD3 URZ, UPT, UPT, URZ, URZ, URZ ;  /* 0x000000fffffff290 */ /* 0x000fe4000fffe0ff */
[----:B------:R-:W-:Y:S05]  /*b890*/  @!P0 BRA `(.L_x_147) ;  /* 0x0000000000408947 */ /* 0x000fea0003800000 */
[----:B------:R-:W4:Y:S01]  /*b8a0*/  LDCU.64 UR8, c[0x4][0x70] ;  /* 0x01000e00ff0877ac */ /* 0x000f220008000a00 */
[----:B------:R-:W-:Y:S01]  /*b8b0*/  MOV R3, 0x0 ;  /* 0x0000000000037802 */ /* 0x000fe20000000f00 */
[----:B--2---:R-:W-:Y:S02]  /*b8c0*/  HFMA2 R12, -RZ, RZ, 0, 5.9604644775390625e-08 ;  /* 0x00000001ff0c7431 */ /* 0x004fe400000001ff */
[----:B------:R-:W-:Y:S02]  /*b8d0*/  IMAD.MOV.U32 R8, RZ, RZ, 0x192 ;  /* 0x00000192ff087424 */ /* 0x000fe400078e00ff */
[----:B------:R-:W-:Y:S01]  /*b8e0*/  IMAD.MOV.U32 R13, RZ, RZ, RZ ;  /* 0x000000ffff0d7224 */ /* 0x000fe200078e00ff */
[----:B------:R-:W2:Y:S01]  /*b8f0*/  LDCU.64 UR6, c[0x4][0x78] ;  /* 0x01000f00ff0677ac */ /* 0x000ea20008000a00 */
[----:B------:R-:W1:Y:S01]  /*b900*/  LDC.64 R2, c[0x4][R3] ;  /* 0x0100000003027b82 */ /* 0x000e620000000a00 */
[----:B------:R-:W5:Y:S01]  /*b910*/  LDCU.64 UR4, c[0x4][0x10] ;  /* 0x01000200ff0477ac */ /* 0x000f620008000a00 */
[----:B----4-:R-:W-:Y:S01]  /*b920*/  MOV R5, UR9 ;  /* 0x0000000900057c02 */ /* 0x010fe20008000f00 */
[----:B------:R-:W-:Y:S01]  /*b930*/  IMAD.U32 R4, RZ, RZ, UR8 ;  /* 0x00000008ff047e24 */ /* 0x000fe2000f8e00ff */
[----:B--2---:R-:W-:Y:S01]  /*b940*/  MOV R7, UR7 ;  /* 0x0000000700077c02 */ /* 0x004fe20008000f00 */
[----:B------:R-:W-:Y:S01]  /*b950*/  IMAD.U32 R6, RZ, RZ, UR6 ;  /* 0x00000006ff067e24 */ /* 0x000fe2000f8e00ff */
[----:B-----5:R-:W-:Y:S01]  /*b960*/  MOV R11, UR5 ;  /* 0x00000005000b7c02 */ /* 0x020fe20008000f00 */
[----:B------:R-:W-:Y:S02]  /*b970*/  IMAD.U32 R10, RZ, RZ, UR4 ;  /* 0x00000004ff0a7e24 */ /* 0x000fe4000f8e00ff */
[----:B------:R-:W-:Y:S07]  /*b980*/  LEPC R20, `(.L_x_147) ;  /* 0x000000001014794e */ /* 0x000fee0000000000 */
[----:B-1-3--:R-:W-:Y:S05]  /*b990*/  CALL.ABS.NOINC R2 ;  /* 0x0000000002007343 */ /* 0x00afea0003c00000 */
.L_x_147:
[----:B------:R-:W-:Y:S01]  /*b9a0*/  ISETP.NE.AND P6, PT, R126, RZ, PT ;  /* 0x000000ff7e00720c */ /* 0x000fe20003fc5270 */
[----:B------:R-:W-:Y:S05]  /*b9b0*/  WARPSYNC.ALL ;  /* 0x0000000000007948 */ /* 0x000fea0003800000 */
[----:B------:R-:W-:Y:S01]  /*b9c0*/  R2UR UR4, R48 ;  /* 0x00000000300472ca */ /* 0x000fe200000e0000 */
[----:B------:R-:W-:Y:S01]  /*b9d0*/  IMAD.U32 R0, RZ, RZ, UR40 ;  /* 0x00000028ff007e24 */ /* 0x000fe2000f8e00ff */
[----:B---3--:R-:W-:Y:S01]  /*b9e0*/  LOP3.LUT R50, R92, 0xffffe000, RZ, 0xc0, !PT ;  /* 0xffffe0005c327812 */ /* 0x008fe200078ec0ff */
[----:B------:R-:W-:Y:S01]  /*b9f0*/  IMAD.U32 R51, RZ, RZ, UR37 ;  /* 0x00000025ff337e24 */ /* 0x000fe2000f8e00ff */
[----:B------:R-:W-:Y:S01]  /*ba00*/  ISETP.NE.AND P0, PT, R117, RZ, PT ;  /* 0x000000ff7500720c */ /* 0x000fe20003f05270 */
[----:B------:R-:W-:Y:S02]  /*ba10*/  BSSY.RECONVERGENT B0, `(.L_x_148) ;  /* 0x000009f000007945 */ /* 0x000fe40003800200 */
[----:B------:R-:W-:Y:S05]  /*ba20*/  @P6 LEA R0, R0, UR36, 0x3 ;  /* 0x0000002400006c11 */ /* 0x000fea000f8e18ff */
[----:B------:R-:W-:Y:S01]  /*ba30*/  @P6 VIADD R0, R0, 0x50 ;  /* 0x0000005000006836 */ /* 0x000fe20000000000 */
[----:B--2---:R-:W2:Y:S04]  /*ba40*/  LDTM.x32 R4, tmem[UR4+0xc0] ;  /* 0x0000c004000479ee */ /* 0x004ea800082c0000 */
[----:B------:R-:W-:Y:S01]  /*ba50*/  @P6 PRMT R51, R51, 0x654, R0 ;  /* 0x0000065433336816 */ /* 0x000fe20000000000 */
[C---:B--2---:R-:W-:Y:S01]  /*ba60*/  FMUL R0, R46.reuse, R4 ;  /* 0x000000042e007220 */ /* 0x044fe20000400000 */
        /* <DEDUP_REMOVED lines=13> */
[----:B-1----:R-:W-:Y:S01]  /*bb40*/  LOP3.LUT R50, R89, 0xffffe000, RZ, 0xc0, !PT ;  /* 0xffffe00059327812 */ /* 0x002fe200078ec0ff */
        /* <DEDUP_REMOVED lines=139> */
.L_x_149:
[----:B------:R-:W-:Y:S05]  /*c400*/  BSYNC.RECONVERGENT B0 ;  /* 0x0000000000007941 */ /* 0x000fea0003800200 */
.L_x_148:
[----:B------:R-:W-:Y:S01]  /*c410*/  BAR.SYNC.DEFER_BLOCKING 0x1, 0x80 ;  /* 0x0042000000007b1d */ /* 0x000fe20000010000 */
[----:B------:R-:W-:Y:S04]  /*c420*/  UIADD3 UR51, UPT, UPT, UR40, 0x1, URZ ;  /* 0x0000000128337890 */ /* 0x000fe8000fffe0ff */
[----:B------:R-:W-:Y:S04]  /*c430*/  UISETP.NE.AND UP0, UPT, UR51, 0x4, UPT ;  /* 0x000000043300788c */ /* 0x000fe8000bf05270 */
[----:B------:R-:W-:Y:S01]  /*c440*/  USEL UR51, UR51, URZ, UP0 ;  /* 0x000000ff33337287 */ /* 0x000fe20008000000 */
[----:B------:R1:W-:Y:S01]  /*c450*/  @P6 SYNCS.ARRIVE.TRANS64.RED.A1T0 RZ, [R51+URZ], RZ ;  /* 0x000000ff33ff69a7 */ /* 0x0003e200081004ff */
[----:B------:R-:W-:Y:S01]  /*c460*/  BSSY B1, `(.L_x_150) ;  /* 0x000001f000017945 */ /* 0x000fe20003800000 */
[----:B------:R-:W3:Y:S02]  /*c470*/  @P6 SYNCS.PHASECHK.TRANS64.TRYWAIT P0, [R0+URZ+0x30], R3 ;  /* 0x00003003000065a7 */ /* 0x000ee400080011ff */
[----:B---3--:R-:W-:Y:S01]  /*c480*/  @P6 SEL R130, RZ, 0x1, !P0 ;  /* 0x00000001ff826807 */ /* 0x008fe20004000000 */
        /* <DEDUP_REMOVED lines=13> */
.L_x_153:
[----:B------:R-:W-:Y:S05]  /*c560*/  BSYNC B0 ;  /* 0x0000000000007941 */ /* 0x000fea0003800000 */
.L_x_152:
[----:B------:R-:W-:Y:S11]  /*c570*/  ISETP.NE.AND P0, PT, R132, RZ, PT ;  /* 0x000000ff8400720c */ /* 0x000ff60003f05270 */
[----:B------:R-:W-:Y:S02]  /*c580*/  @!UPT UIADD3 URZ, UPT, UPT, URZ, URZ, URZ ;  /* 0x000000fffffff290 */ /* 0x000fe4000fffe0ff */
[----:B------:R3:W4:Y:S01]  /*c590*/  @P0 LDS.128 R92, [R62+UR36+0x400] ;  /* 0x000400243e5c0984 */ /* 0x0007220008000c00 */
[----:B-1----:R-:W-:Y:S01]  /*c5a0*/  @P0 IMAD.IADD R0, R63, 0x1, R4 ;  /* 0x000000013f000824 */ /* 0x002fe200078e0204 */
        /* <DEDUP_REMOVED lines=10> */
.L_x_151:
[----:B------:R-:W-:Y:S05]  /*c650*/  BSYNC B1 ;  /* 0x0000000000017941 */ /* 0x000fea0003800000 */
.L_x_150:
[----:B---3--:R-:W-:Y:S05]  /*c660*/  VIADD R3, R48, 0xe0 ;  /* 0x000000e030037836 */ /* 0x008fea0000000000 */
[----:B------:R-:W-:Y:S04]  /*c670*/  SHF.R.U32.HI R3, RZ, 0x15, R3 ;  /* 0x00000015ff037819 */ /* 0x000fe80000011603 */
[----:B------:R-:W-:Y:S11]  /*c680*/  LOP3.LUT P0, RZ, R3, 0x3, R110, 0x48, !PT ;  /* 0x0000000303ff7812 */ /* 0x000ff6000780486e */
[----:B------:R-:W-:Y:S02]  /*c690*/  @!UPT UIADD3 URZ, UPT, UPT, URZ, URZ, URZ ;  /* 0x000000fffffff290 */ /* 0x000fe4000fffe0ff */
[----:B------:R-:W-:Y:S05]  /*c6a0*/  @!P0 BRA `(.L_x_155) ;  /* 0x0000000000408947 */ /* 0x000fea0003800000 */
[----:B------:R-:W3:Y:S01]  /*c6b0*/  LDCU.64 UR8, c[0x4][0x70] ;  /* 0x01000e00ff0877ac */ /* 0x000ee20008000a00 */
[----:B------:R-:W-:Y:S01]  /*c6c0*/  MOV R3, 0x0 ;  /* 0x0000000000037802 */ /* 0x000fe20000000f00 */
[----:B--2---:R-:W-:Y:S02]  /*c6d0*/  HFMA2 R12, -RZ, RZ, 0, 5.9604644775390625e-08 ;  /* 0x00000001ff0c7431 */ /* 0x004fe400000001ff */
[----:B------:R-:W-:Y:S02]  /*c6e0*/  IMAD.MOV.U32 R8, RZ, RZ, 0x192 ;  /* 0x00000192ff087424 */ /* 0x000fe400078e00ff */
[----:B------:R-:W-:Y:S01]  /*c6f0*/  IMAD.MOV.U32 R13, RZ, RZ, RZ ;  /* 0x000000ffff0d7224 */ /* 0x000fe200078e00ff */
[----:B------:R-:W2:Y:S01]  /*c700*/  LDCU.64 UR6, c[0x4][0x78] ;  /* 0x01000f00ff0677ac */ /* 0x000ea20008000a00 */
[----:B------:R-:W1:Y:S01]  /*c710*/  LDC.64 R2, c[0x4][R3] ;  /* 0x0100000003027b82 */ /* 0x000e620000000a00 */
[----:B------:R-:W5:Y:S01]  /*c720*/  LDCU.64 UR4, c[0x4][0x10] ;  /* 0x01000200ff0477ac */ /* 0x000f620008000a00 */
[----:B---3--:R-:W-:Y:S01]  /*c730*/  MOV R5, UR9 ;  /* 0x0000000900057c02 */ /* 0x008fe20008000f00 */
[----:B------:R-:W-:Y:S01]  /*c740*/  IMAD.U32 R4, RZ, RZ, UR8 ;  /* 0x00000008ff047e24 */ /* 0x000fe2000f8e00ff */
[----:B--2---:R-:W-:Y:S01]  /*c750*/  MOV R7, UR7 ;  /* 0x0000000700077c02 */ /* 0x004fe20008000f00 */
[----:B------:R-:W-:Y:S01]  /*c760*/  IMAD.U32 R6, RZ, RZ, UR6 ;  /* 0x00000006ff067e24 */ /* 0x000fe2000f8e00ff */
[----:B-----5:R-:W-:Y:S01]  /*c770*/  MOV R11, UR5 ;  /* 0x00000005000b7c02 */ /* 0x020fe20008000f00 */
[----:B------:R-:W-:Y:S02]  /*c780*/  IMAD.U32 R10, RZ, RZ, UR4 ;  /* 0x00000004ff0a7e24 */ /* 0x000fe4000f8e00ff */
[----:B------:R-:W-:Y:S07]  /*c790*/  LEPC R20, `(.L_x_155) ;  /* 0x000000001014794e */ /* 0x000fee0000000000 */
[----:B-1--4-:R-:W-:Y:S05]  /*c7a0*/  CALL.ABS.NOINC R2 ;  /* 0x0000000002007343 */ /* 0x012fea0003c00000 */
.L_x_155:
[----:B------:R-:W-:Y:S01]  /*c7b0*/  ISETP.NE.AND P0, PT, R117, RZ, PT ;  /* 0x000000ff7500720c */ /* 0x000fe20003f05270 */
[----:B------:R-:W-:Y:S05]  /*c7c0*/  WARPSYNC.ALL ;  /* 0x0000000000007948 */ /* 0x000fea0003800000 */
[----:B------:R-:W-:Y:S01]  /*c7d0*/  R2UR UR4, R48 ;  /* 0x00000000300472ca */ /* 0x000fe200000e0000 */
[----:B------:R-:W-:Y:S01]  /*c7e0*/  BSSY.RECONVERGENT B0, `(.L_x_156) ;  /* 0x00000a0000007945 */ /* 0x000fe20003800200 */
[----:B------:R-:W-:Y:S02]  /*c7f0*/  R2UR UR5, R59 ;  /* 0x000000003b0572ca */ /* 0x000fe400000e0000 */
[----:B----4-:R-:W-:Y:S02]  /*c800*/  LOP3.LUT R0, R92, 0xffffe000, RZ, 0xc0, !PT ;  /* 0xffffe0005c007812 */ /* 0x010fe400078ec0ff */
[----:B------:R-:W-:Y:S02]  /*c810*/  LOP3.LUT R2, R93, 0xffffe000, RZ, 0xc0, !PT ;  /* 0xffffe0005d027812 */ /* 0x000fe400078ec0ff */
[----:B------:R-:W-:Y:S02]  /*c820*/  LOP3.LUT R3, R94, 0xffffe000, RZ, 0xc0, !PT ;  /* 0xffffe0005e037812 */ /* 0x000fe400078ec0ff */
[----:B------:R-:W-:Y:S02]  /*c830*/  LOP3.LUT R50, R95, 0xffffe000, RZ, 0xc0, !PT ;  /* 0xffffe0005f327812 */ /* 0x000fe400078ec0ff */
[----:B-1----:R-:W-:Y:S01]  /*c840*/  LOP3.LUT R51, R88, 0xffffe000, RZ, 0xc0, !PT ;  /* 0xffffe00058337812 */ /* 0x002fe200078ec0ff */
[----:B--2---:R-:W1:Y:S01]  /*c850*/  LDTM.x32 R4, tmem[UR4+0xe0] ;  /* 0x0000e004000479ee */ /* 0x004e6200082c0000 */
[----:B------:R-:W-:Y:S01]  /*c860*/  LOP3.LUT R52, R89, 0xffffe000, RZ, 0xc0, !PT ;  /* 0xffffe00059347812 */ /* 0x000fe200078ec0ff */
[----:B------:R-:W-:Y:S01]  /*c870*/  UIADD3 UR5, UPT, UPT, UR5, 0xb0, URZ ;  /* 0x000000b005057890 */ /* 0x000fe2000fffe0ff */
[----:B------:R-:W-:Y:S01]  /*c880*/  LOP3.LUT R53, R90, 0xffffe000, RZ, 0xc0, !PT ;  /* 0xffffe0005a357812 */ /* 0x000fe200078ec0ff */
[----:B------:R-:W-:Y:S01]  /*c890*/  NOP ;  /* 0x0000000000007918 */ /* 0x000fe20000000000 */
[----:B------:R-:W-:Y:S01]  /*c8a0*/  LOP3.LUT R54, R91, 0xffffe000, RZ, 0xc0, !PT ;  /* 0xffffe0005b367812 */ /* 0x000fe200078ec0ff */
[----:B------:R-:W-:Y:S01]  /*c8b0*/  UPRMT UR5, UR37, 0x654, UR5 ;  /* 0x0000065425057896 */ /* 0x000fe20008000005 */
[----:B------:R-:W-:Y:S02]  /*c8c0*/  LOP3.LUT R55, R84, 0xffffe000, RZ, 0xc0, !PT ;  /* 0xffffe00054377812 */ /* 0x000fe400078ec0ff */
[----:B------:R-:W-:Y:S02]  /*c8d0*/  LOP3.LUT R56, R85, 0xffffe000, RZ, 0xc0, !PT ;  /* 0xffffe00055387812 */ /* 0x000fe400078ec0ff */
[----:B------:R-:W-:Y:S02]  /*c8e0*/  LOP3.LUT R57, R86, 0xffffe000, RZ, 0xc0, !PT ;  /* 0xffffe00056397812 */ /* 0x000fe400078ec0ff */
[----:B------:R-:W-:Y:S02]  /*c8f0*/  LOP3.LUT R58, R87, 0xffffe000, RZ, 0xc0, !PT ;  /* 0xffffe000573a7812 */ /* 0x000fe400078ec0ff */
[----:B------:R-:W-:Y:S01]  /*c900*/  LOP3.LUT R59, R80, 0xffffe000, RZ, 0xc0, !PT ;  /* 0xffffe000503b7812 */ /* 0x000fe200078ec0ff */
[----:B-1----:R-:W-:Y:S01]  /*c910*/  SYNCS.ARRIVE.TRANS64.RED.A1T0 RZ, [UR5], RZ ;  /* 0x000000ffffff79a7 */ /* 0x002fe20008100405 */
[----:B------:R-:W-:Y:S02]  /*c920*/  LOP3.LUT R60, R81, 0xffffe000, RZ, 0xc0, !PT ;  /* 0xffffe000513c7812 */ /* 0x000fe400078ec0ff */
[----:B------:R-:W-:Y:S02]  /*c930*/  LOP3.LUT R61, R82, 0xffffe000, RZ, 0xc0, !PT ;  /* 0xffffe000523d7812 */ /* 0x000fe400078ec0ff */
[----:B------:R-:W-:Y:S02]  /*c940*/  LOP3.LUT R62, R83, 0xffffe000, RZ, 0xc0, !PT ;  /* 0xffffe000533e7812 */ /* 0x000fe400078ec0ff */
[----:B------:R-:W-:Y:S01]  /*c950*/  LOP3.LUT R63, R64, 0xffffe000, RZ, 0xc0, !PT ;  /* 0xffffe000403f7812 */ /* 0x000fe200078ec0ff */
[C---:B------:R-:W-:Y:S01]  /*c960*/  FMUL R4, R46.reuse, R4 ;  /* 0x000000042e047220 */ /* 0x040fe20000400000 */
[----:B------:R-:W-:Y:S01]  /*c970*/  LOP3.LUT R64, R65, 0xffffe000, RZ, 0xc0, !PT ;  /* 0xffffe00041407812 */ /* 0x000fe200078ec0ff */
[----:B------:R-:W-:Y:S01]  /*c980*/  FMUL R5, R46, R5 ;  /* 0x000000052e057220 */ /* 0x000fe20000400000 */
[----:B------:R-:W-:Y:S01]  /*c990*/  LOP3.LUT R65, R66, 0xffffe000, RZ, 0xc0, !PT ;  /* 0xffffe00042417812 */ /* 0x000fe200078ec0ff */
[C---:B------:R-:W-:Y:S01]  /*c9a0*/  FMUL R6, R46.reuse, R6 ;  /* 0x000000062e067220 */ /* 0x040fe20000400000 */
[----:B------:R-:W-:Y:S01]  /*c9b0*/  LOP3.LUT R66, R67, 0xffffe000, RZ, 0xc0, !PT ;  /* 0xffffe00043427812 */ /* 0x000fe200078ec0ff */
[----:B------:R-:W-:Y:S01]  /*c9c0*/  FMUL R7, R46, R7 ;  /* 0x000000072e077220 */ /* 0x000fe20000400000 */
[----:B------:R-:W-:Y:S01]  /*c9d0*/  LOP3.LUT R67, R68, 0xffffe000, RZ, 0xc0, !PT ;  /* 0xffffe00044437812 */ /* 0x000fe200078ec0ff */
[----:B------:R-:W-:Y:S01]  /*c9e0*/  FFMA R4, R49, R0, R4 ;  /* 0x0000000031047223 */ /* 0x000fe20000000004 */
[----:B------:R-:W-:Y:S01]  /*c9f0*/  LOP3.LUT R68, R69, 0xffffe000, RZ, 0xc0, !PT ;  /* 0xffffe00045447812 */ /* 0x000fe200078ec0ff */
[C---:B------:R-:W-:Y:S01]  /*ca00*/  FFMA R5, R49.reuse, R2, R5 ;  /* 0x0000000231057223 */ /* 0x040fe20000000005 */
[----:B------:R-:W-:Y:S01]  /*ca10*/  LOP3.LUT R69, R70, 0xffffe000, RZ, 0xc0, !PT ;  /* 0xffffe00046457812 */ /* 0x000fe200078ec0ff */
[C---:B------:R-:W-:Y:S01]  /*ca20*/  FFMA R6, R49.reuse, R3, R6 ;  /* 0x0000000331067223 */ /* 0x040fe20000000006 */
[----:B------:R-:W-:Y:S01]  /*ca30*/  F2FP.TF32.F32.PACK_B R4, R4 ;  /* 0x00000004ff04723e */ /* 0x000fe200024050ff */
[C---:B------:R-:W-:Y:S01]  /*ca40*/  FFMA R7, R49.reuse, R50, R7 ;  /* 0x0000003231077223 */ /* 0x040fe20000000007 */
[----:B------:R-:W-:Y:S01]  /*ca50*/  F2FP.TF32.F32.PACK_B R5, R5 ;  /* 0x00000005ff05723e */ /* 0x000fe200024050ff */
        /* <DEDUP_REMOVED lines=9> */
[C---:B------:R-:W-:Y:S01]  /*caf0*/  FFMA R11, R49.reuse, R54, R11 ;  /* 0x00000036310b7223 */ /* 0x040fe2000000000b */
[----:B------:R1:W-:Y:S01]  /*cb00*/  STS.128 [R129+UR36+0xc400], R4 ;  /* 0x00c4000481007988 */ /* 0x0003e20008000c24 */
[----:B------:R-:W-:Y:S01]  /*cb10*/  F2FP.TF32.F32.PACK_B R8, R8 ;  /* 0x00000008ff08723e */ /* 0x000fe200024050ff */
[C---:B------:R-:W-:Y:S01]  /*cb20*/  FMUL R12, R46.reuse, R12 ;  /* 0x0000000c2e0c7220 */ /* 0x040fe20000400000 */
[----:B------:R-:W-:Y:S01]  /*cb30*/  F2FP.TF32.F32.PACK_B R9, R9 ;  /* 0x00000009ff09723e */ /* 0x000fe200024050ff */
[C---:B------:R-:W-:Y:S01]  /*cb40*/  FMUL R13, R46.reuse, R13 ;  /* 0x0000000d2e0d7220 */ /* 0x040fe20000400000 */
[----:B------:R-:W-:Y:S01]  /*cb50*/  F2FP.TF32.F32.PACK_B R10, R10 ;  /* 0x0000000aff0a723e */ /* 0x000fe200024050ff */
[C---:B------:R-:W-:Y:S01]  /*cb60*/  FMUL R14, R46.reuse, R14 ;  /* 0x0000000e2e0e7220 */ /* 0x040fe20000400000 */
[C---:B------:R-:W-:Y:S01]  /*cb70*/  FMUL R15, R46.reuse, R15 ;  /* 0x0000000f2e0f7220 */ /* 0x040fe20000400000 */
[----:B------:R-:W-:Y:S01]  /*cb80*/  F2FP.TF32.F32.PACK_B R11, R11 ;  /* 0x0000000bff0b723e */ /* 0x000fe200024050ff */
[C---:B------:R-:W-:Y:S01]  /*cb90*/  FFMA R12, R49.reuse, R55, R12 ;  /* 0x00000037310c7223 */ /* 0x040fe2000000000c */
[C---:B------:R-:W-:Y:S01]  /*cba0*/  FFMA R13, R49.reuse, R56, R13 ;  /* 0x00000038310d7223 */ /* 0x040fe2000000000d */
[C---:B------:R-:W-:Y:S01]  /*cbb0*/  FFMA R14, R49.reuse, R57, R14 ;  /* 0x00000039310e7223 */ /* 0x040fe2000000000e */
[C---:B------:R-:W-:Y:S01]  /*cbc0*/  FFMA R15, R49.reuse, R58, R15 ;  /* 0x0000003a310f7223 */ /* 0x040fe2000000000f */
[----:B------:R1:W-:Y:S01]  /*cbd0*/  STS.128 [R128+0xc400], R8 ;  /* 0x00c4000880007388 */ /* 0x0003e20000000c00 */
        /* <DEDUP_REMOVED lines=27> */
[C---:B------:R-:W-:Y:S01]  /*cd90*/  FMUL R24, R46.reuse, R24 ;  /* 0x000000182e187220 */ /* 0x040fe20000400000 */
[----:B------:R-:W-:Y:S01]  /*cda0*/  F2FP.TF32.F32.PACK_B R20, R20 ;  /* 0x00000014ff14723e */ /* 0x000fe200024050ff */
[C---:B------:R-:W-:Y:S01]  /*cdb0*/  FMUL R25, R46.reuse, R25 ;  /* 0x000000192e197220 */ /* 0x040fe20000400000 */
[----:B------:R-:W-:Y:S01]  /*cdc0*/  F2FP.TF32.F32.PACK_B R21, R21 ;  /* 0x00000015ff15723e */ /* 0x000fe200024050ff */
[C---:B------:R-:W-:Y:S01]  /*cdd0*/  FMUL R26, R46.reuse, R26 ;  /* 0x0000001a2e1a7220 */ /* 0x040fe20000400000 */
[----:B------:R-:W-:Y:S01]  /*cde0*/  FMUL R27, R46, R27 ;  /* 0x0000001b2e1b7220 */ /* 0x000fe20000400000 */
[----:B------:R-:W-:Y:S01]  /*cdf0*/  F2FP.TF32.F32.PACK_B R22, R22 ;  /* 0x00000016ff16723e */ /* 0x000fe200024050ff */
[C---:B------:R-:W-:Y:S01]  /*ce00*/  FFMA R24, R49.reuse, R67, R24 ;  /* 0x0000004331187223 */ /* 0x040fe20000000018 */
[----:B------:R-:W-:Y:S01]  /*ce10*/  F2FP.TF32.F32.PACK_B R23, R23 ;  /* 0x00000017ff17723e */ /* 0x000fe200024050ff */
[C---:B------:R-:W-:Y:S01]  /*ce20*/  FFMA R25, R49.reuse, R68, R25 ;  /* 0x0000004431197223 */ /* 0x040fe20000000019 */
[C---:B------:R-:W-:Y:S01]  /*ce30*/  FFMA R26, R49.reuse, R69, R26 ;  /* 0x00000045311a7223 */ /* 0x040fe2000000001a */
[----:B------:R-:W-:Y:S01]  /*ce40*/  FFMA R27, R49, R70, R27 ;  /* 0x00000046311b7223 */ /* 0x000fe2000000001b */
[----:B------:R-:W-:Y:S01]  /*ce50*/  LOP3.LUT R71, R72, 0xffffe000, RZ, 0xc0, !PT ;  /* 0xffffe00048477812 */ /* 0x000fe200078ec0ff */
        /* <DEDUP_REMOVED lines=56> */
.L_x_157:
[----:B------:R-:W-:Y:S05]  /*d1e0*/  BSYNC.RECONVERGENT B0 ;  /* 0x0000000000007941 */ /* 0x000fea0003800200 */
.L_x_156:
[----:B------:R-:W-:Y:S01]  /*d1f0*/  BAR.SYNC.DEFER_BLOCKING 0x1, 0x80 ;  /* 0x0042000000007b1d */ /* 0x000fe20000010000 */
[----:B------:R-:W-:Y:S01]  /*d200*/  UISETP.NE.AND UP0, UPT, UR45, -0x8, UPT ;  /* 0xfffffff82d00788c */ /* 0x000fe2000bf05270 */
[----:B------:R-:W-:Y:S08]  /*d210*/  IADD3 R44, PT, PT, R44, 0x1, RZ ;  /* 0x000000012c2c7810 */ /* 0x000ff00007ffe0ff */
[----:B------:R-:W-:Y:S05]  /*d220*/  BRA.U !UP0, `(.L_x_158) ;  /* 0x0000000108287547 */ /* 0x000fea000b800000 */
[----:B------:R-:W-:Y:S01]  /*d230*/  ISETP.NE.AND P0, PT, R126, RZ, PT ;  /* 0x000000ff7e00720c */ /* 0x000fe20003f05270 */
[----:B------:R-:W-:Y:S01]  /*d240*/  IMAD.U32 R3, RZ, RZ, UR51 ;  /* 0x00000033ff037e24 */ /* 0x000fe2000f8e00ff */
[----:B------:R-:W-:Y:S01]  /*d250*/  UIADD3 UR51, UPT, UPT, UR51, 0x1, URZ ;  /* 0x0000000133337890 */ /* 0x000fe2000fffe0ff */
[----:B------:R-:W-:Y:S03]  /*d260*/  IMAD.U32 R0, RZ, RZ, UR37 ;  /* 0x00000025ff007e24 */ /* 0x000fe6000f8e00ff */
[----:B------:R-:W-:Y:S04]  /*d270*/  UISETP.NE.AND UP0, UPT, UR51, 0x4, UPT ;  /* 0x000000043300788c */ /* 0x000fe8000bf05270 */
[----:B------:R-:W-:Y:S03]  /*d280*/  USEL UR51, UR51, URZ, UP0 ;  /* 0x000000ff33337287 */ /* 0x000fe60008000000 */
[----:B------:R-:W-:Y:S05]  /*d290*/  @P0 LEA R3, R3, UR36, 0x3 ;  /* 0x0000002403030c11 */ /* 0x000fea000f8e18ff */
[----:B------:R-:W-:Y:S05]  /*d2a0*/  @P0 VIADD R3, R3, 0x50 ;  /* 0x0000005003030836 */ /* 0x000fea0000000000 */
[----:B------:R-:W-:Y:S04]  /*d2b0*/  @P0 PRMT R0, R0, 0x654, R3 ;  /* 0x0000065400000816 */ /* 0x000fe80000000003 */
[----:B------:R2:W-:Y:S03]  /*d2c0*/  @P0 SYNCS.ARRIVE.TRANS64.RED.A1T0 RZ, [R0+URZ], RZ ;  /* 0x000000ff00ff09a7 */ /* 0x0005e600081004ff */
.L_x_158:
[----:B------:R-:W-:Y:S01]  /*d2d0*/  ISETP.NE.AND P2, PT, R118, RZ, PT ;  /* 0x000000ff7600720c */ /* 0x000fe20003f45270 */
[----:B------:R-:W-:Y:S01]  /*d2e0*/  UIADD3 UR45, UPT, UPT, UR45, 0x8, URZ ;  /* 0x000000082d2d7890 */ /* 0x000fe2000fffe0ff */
[----:B------:R-:W-:Y:S01]  /*d2f0*/  ISETP.NE.AND P0, PT, R120, 0x2, PT ;  /* 0x000000027800780c */ /* 0x000fe20003f05270 */
[----:B-1----:R-:W-:Y:S01]  /*d300*/  IMAD.IADD R20, R43, 0x1, R102 ;  /* 0x000000012b147824 */ /* 0x002fe200078e0266 */
[----:B------:R-:W-:Y:S01]  /*d310*/  ISETP.NE.AND P1, PT, R44, 0x2, PT ;  /* 0x000000022c00780c */ /* 0x000fe20003f25270 */
[----:B------:R-:W-:Y:S01]  /*d320*/  IMAD.IADD R21, R45, 0x1, R104 ;  /* 0x000000012d157824 */ /* 0x000fe200078e0268 */
[----:B--2---:R-:W-:Y:S02]  /*d330*/  SEL R0, RZ, 0x1, P0 ;  /* 0x00000001ff007807 */ /* 0x004fe40000000000 */
[----:B------:R-:W-:Y:S02]  /*d340*/  SEL R3, RZ, 0x1, P1 ;  /* 0x00000001ff037807 */ /* 0x000fe40000800000 */
[----:B------:R-:W-:Y:S02]  /*d350*/  LOP3.LUT R113, R113, R0, RZ, 0x3c, !PT ;  /* 0x0000000071717212 */ /* 0x000fe400078e3cff */
[----:B------:R-:W-:Y:S02]  /*d360*/  LOP3.LUT R114, R114, R3, RZ, 0x3c, !PT ;  /* 0x0000000372727212 */ /* 0x000fe400078e3cff */
[----:B------:R-:W-:Y:S02]  /*d370*/  @P2 R2UR UR44, R112 ;  /* 0x00000000702c22ca */ /* 0x000fe400000e0000 */
[----:B------:R-:W-:Y:S02]  /*d380*/  SEL R120, R120, RZ, P0 ;  /* 0x000000ff78787207 */ /* 0x000fe40000000000 */
[----:B------:R-:W-:Y:S01]  /*d390*/  SEL R44, R44, RZ, P1 ;  /* 0x000000ff2c2c7207 */ /* 0x000fe20000800000 */
[----:B------:R-:W-:Y:S10]  /*d3a0*/  @P2 BRA `(.L_x_159) ;  /* 0xffffff7c00c02947 */ /* 0x000ff4000383ffff */
[----:B------:R-:W-:-:S09]  /*d3b0*/  UISETP.NE.AND UP0, UPT, UR50, URZ, UPT ;  /* 0x000000ff3200728c */ /* 0x000fd2000bf05270 */
[----:B------:R-:W-:Y:S05]  /*d3c0*/  BRA.U !UP0, `(.L_x_160) ;  /* 0x0000000108487547 */ /* 0x000fea000b800000 */
[----:B------:R-:W1:Y:S02]  /*d3d0*/  LDCU.64 UR4, c[0x0][0x890] ;  /* 0x00011200ff0477ac */ /* 0x000e640008000a00 */
[----:B-1----:R-:W-:-:S04]  /*d3e0*/  UISETP.NE.U32.AND UP0, UPT, UR4, URZ, UPT ;  /* 0x000000ff0400728c */ /* 0x002fc8000bf05070 */
[----:B------:R-:W-:-:S09]  /*d3f0*/  UISETP.NE.AND.EX UP0, UPT, UR5, URZ, UPT, UP0 ;  /* 0x000000ff0500728c */ /* 0x000fd2000bf05300 */
[----:B------:R-:W-:Y:S05]  /*d400*/  BRA.U UP0, `(.L_x_161) ;  /* 0x00000001000c7547 */ /* 0x000fea000b800000 */
[----:B------:R-:W-:-:S13]  /*d410*/  FSETP.NEU.AND P0, PT, R49, RZ, PT ;  /* 0x000000ff3100720b */ /* 0x000fda0003f0d000 */
[----:B------:R-:W-:Y:S05]  /*d420*/  @!P0 EXIT ;  /* 0x000000000000894d */ /* 0x000fea0003800000 */
[----:B------:R-:W-:Y:S05]  /*d430*/  BRA `(.L_x_160) ;  /* 0x00000000002c7947 */ /* 0x000fea0003800000 */
.L_x_161:
[----:B------:R-:W-:Y:S01]  /*d440*/  ISETP.NE.AND P0, PT, R119, RZ, PT ;  /* 0x000000ff7700720c */ /* 0x000fe20003f05270 */
[----:B------:R-:W-:-:S12]  /*d450*/  BSSY.RECONVERGENT B0, `(.L_x_160) ;  /* 0x0000009000007945 */ /* 0x000fd80003800200 */
[----:B------:R-:W-:Y:S05]  /*d460*/  @P0 BRA `(.L_x_162) ;  /* 0x0000000000140947 */ /* 0x000fea0003800000 */
[----:B------:R-:W1:Y:S02]  /*d470*/  LDCU.64 UR4, c[0x0][0x888] ;  /* 0x00011100ff0477ac */ /* 0x000e640008000a00 */
[----:B-1----:R-:W-:-:S04]  /*d480*/  ISETP.NE.U32.AND P0, PT, RZ, UR4, PT ;  /* 0x00000004ff007c0c */ /* 0x002fc8000bf05070 */
[----:B------:R-:W-:-:S13]  /*d490*/  ISETP.NE.AND.EX P0, PT, RZ, UR5, PT, P0 ;  /* 0x00000005ff007c0c */ /* 0x000fda000bf05300 */
[----:B------:R-:W-:Y:S05]  /*d4a0*/  @!P0 EXIT ;  /* 0x000000000000894d */ /* 0x000fea0003800000 */
[----:B------:R-:W-:Y:S05]  /*d4b0*/  BRA `(.L_x_163) ;  /* 0x0000000000087947 */ /* 0x000fea0003800000 */
.L_x_162:
[----:B------:R-:W-:-:S13]  /*d4c0*/  FSETP.NEU.AND P0, PT, R49, RZ, PT ;  /* 0x000000ff3100720b */ /* 0x000fda0003f0d000 */
[----:B------:R-:W-:Y:S05]  /*d4d0*/  @!P0 EXIT ;  /* 0x000000000000894d */ /* 0x000fea0003800000 */
.L_x_163:
[----:B------:R-:W-:Y:S05]  /*d4e0*/  BSYNC.RECONVERGENT B0 ;  /* 0x0000000000007941 */ /* 0x000fea0003800200 */
.L_x_160:
[----:B------:R-:W-:Y:S01]  /*d4f0*/  ULEA UR4, UR51, UR36, 0x3 ;  /* 0x0000002433047291 */ /* 0x000fe2000f8e18ff */
[----:B------:R-:W-:-:S04]  /*d500*/  DEPBAR.LE SB0, 0x0 ;  /* 0x000080000000791a */ /* 0x000fc80000000000 */
[----:B------:R-:W-:-:S04]  /*d510*/  UIADD3 UR4, UPT, UPT, UR4, 0x50, URZ ;  /* 0x0000005004047890 */ /* 0x000fc8000fffe0ff */
[----:B------:R-:W-:-:S09]  /*d520*/  UPRMT UR4, UR37, 0x654, UR4 ;  /* 0x0000065425047896 */ /* 0x000fd20008000004 */
[----:B------:R-:W-:Y:S01]  /*d530*/  SYNCS.ARRIVE.TRANS64.RED.A1T0 RZ, [UR4], RZ ;  /* 0x000000ffffff79a7 */ /* 0x000fe20008100404 */
[----:B------:R-:W-:Y:S05]  /*d540*/  EXIT ;  /* 0x000000000000794d */ /* 0x000fea0003800000 */
.L_x_19:
[----:B--2---:R2:W1:Y:S02]  /*d550*/  SYNCS.PHASECHK.TRANS64.TRYWAIT P0, [R3+URZ+0xd0], R2 ;  /* 0x0000d002030075a7 */ /* 0x00446400080011ff */
[----:B-1----:R-:W-:Y:S05]  /*d560*/  @!P0 NANOSLEEP.SYNCS 0x989680 ;  /* 0x009896800000895d */ /* 0x002fea0003900000 */
[----:B------:R-:W1:Y:S02]  /*d570*/  @!P0 SYNCS.PHASECHK.TRANS64 P0, [R3+URZ+0xd0], R2 ;  /* 0x0000d002030085a7 */ /* 0x000e6400080010ff */
[----:B-1----:R-:W-:Y:S05]  /*d580*/  @!P0 BRA `(.L_x_19) ;  /* 0xfffffffc00f08947 */ /* 0x002fea000383ffff */
[----:B------:R-:W-:Y:S05]  /*d590*/  BRA `(.L_x_164) ;  /* 0xffffff3c00fc7947 */ /* 0x000fea000383ffff */
.L_x_22:
[----:B-1----:R-:W-:-:S07]  /*d5a0*/  MOV R2, UR41 ;  /* 0x0000002900027c02 */ /* 0x002fce0008000f00 */
.L_x_165:
[----:B-1----:R1:W2:Y:S02]  /*d5b0*/  SYNCS.PHASECHK.TRANS64.TRYWAIT P0, [R2+URZ+0x18], R5 ;  /* 0x00001805020075a7 */ /* 0x0022a400080011ff */
[----:B--2---:R-:W-:Y:S05]  /*d5c0*/  @!P0 NANOSLEEP.SYNCS 0x989680 ;  /* 0x009896800000895d */ /* 0x004fea0003900000 */
[----:B------:R-:W2:Y:S02]  /*d5d0*/  @!P0 SYNCS.PHASECHK.TRANS64 P0, [R2+URZ+0x18], R5 ;  /* 0x00001805020085a7 */ /* 0x000ea400080010ff */
[----:B--2---:R-:W-:Y:S05]  /*d5e0*/  @!P0 BRA `(.L_x_165) ;  /* 0xfffffffc00f08947 */ /* 0x004fea000383ffff */
[----:B------:R-:W-:Y:S05]  /*d5f0*/  BRA `(.L_x_21) ;  /* 0xffffff4000587947 */ /* 0x000fea000383ffff */
.L_x_28:
[----:B-1----:R-:W-:-:S07]  /*d600*/  MOV R2, UR41 ;  /* 0x0000002900027c02 */ /* 0x002fce0008000f00 */
.L_x_166:
[----:B-1----:R1:W2:Y:S02]  /*d610*/  SYNCS.PHASECHK.TRANS64.TRYWAIT P0, [R2+URZ+0x18], R5 ;  /* 0x00001805020075a7 */ /* 0x0022a400080011ff */
[----:B--2---:R-:W-:Y:S05]  /*d620*/  @!P0 NANOSLEEP.SYNCS 0x989680 ;  /* 0x009896800000895d */ /* 0x004fea0003900000 */
[----:B------:R-:W2:Y:S02]  /*d630*/  @!P0 SYNCS.PHASECHK.TRANS64 P0, [R2+URZ+0x18], R5 ;  /* 0x00001805020085a7 */ /* 0x000ea400080010ff */
[----:B--2---:R-:W-:Y:S05]  /*d640*/  @!P0 BRA `(.L_x_166) ;  /* 0xfffffffc00f08947 */ /* 0x004fea000383ffff */
[----:B------:R-:W-:Y:S05]  /*d650*/  BRA `(.L_x_27) ;  /* 0xffffff4400487947 */ /* 0x000fea000383ffff */
.L_x_32:
[----:B-1----:R1:W2:Y:S02]  /*d660*/  SYNCS.PHASECHK.TRANS64.TRYWAIT P0, [R2+URZ+0x80], R3 ;  /* 0x00008003020075a7 */ /* 0x0022a400080011ff */
[----:B--2---:R-:W-:Y:S05]  /*d670*/  @!P0 NANOSLEEP.SYNCS 0x989680 ;  /* 0x009896800000895d */ /* 0x004fea0003900000 */
[----:B------:R-:W2:Y:S02]  /*d680*/  @!P0 SYNCS.PHASECHK.TRANS64 P0, [R2+URZ+0x80], R3 ;  /* 0x00008003020085a7 */ /* 0x000ea400080010ff */
[----:B--2---:R-:W-:Y:S05]  /*d690*/  @!P0 BRA `(.L_x_32) ;  /* 0xfffffffc00f08947 */ /* 0x004fea000383ffff */
[----:B------:R-:W-:Y:S05]  /*d6a0*/  BRA `(.L_x_167) ;  /* 0xffffff48000c7947 */ /* 0x000fea000383ffff */
.L_x_36:
[----:B----4-:R-:W-:-:S07]  /*d6b0*/  MOV R0, UR5 ;  /* 0x0000000500007c02 */ /* 0x010fce0008000f00 */
.L_x_168:
[----:B-1----:R1:W2:Y:S02]  /*d6c0*/  SYNCS.PHASECHK.TRANS64.TRYWAIT P0, [R0+URZ], R3 ;  /* 0x00000003000075a7 */ /* 0x0022a400080011ff */
[----:B--2---:R-:W-:Y:S05]  /*d6d0*/  @!P0 NANOSLEEP.SYNCS 0x989680 ;  /* 0x009896800000895d */ /* 0x004fea0003900000 */
[----:B------:R-:W2:Y:S02]  /*d6e0*/  @!P0 SYNCS.PHASECHK.TRANS64 P0, [R0+URZ], R3 ;  /* 0x00000003000085a7 */ /* 0x000ea400080010ff */
[----:B--2---:R-:W-:Y:S05]  /*d6f0*/  @!P0 BRA `(.L_x_168) ;  /* 0xfffffffc00f08947 */ /* 0x004fea000383ffff */
[----:B------:R-:W-:Y:S05]  /*d700*/  BRA `(.L_x_169) ;  /* 0xffffff4c007c7947 */ /* 0x000fea000383ffff */
.L_x_37:
[----:B----4-:R-:W-:-:S07]  /*d710*/  MOV R0, UR5 ;  /* 0x0000000500007c02 */ /* 0x010fce0008000f00 */
.L_x_170:
[----:B-1----:R1:W2:Y:S02]  /*d720*/  SYNCS.PHASECHK.TRANS64.TRYWAIT P0, [R0+URZ], R3 ;  /* 0x00000003000075a7 */ /* 0x0022a400080011ff */
[----:B--2---:R-:W-:Y:S05]  /*d730*/  @!P0 NANOSLEEP.SYNCS 0x989680 ;  /* 0x009896800000895d */ /* 0x004fea0003900000 */
[----:B------:R-:W2:Y:S02]  /*d740*/  @!P0 SYNCS.PHASECHK.TRANS64 P0, [R0+URZ], R3 ;  /* 0x00000003000085a7 */ /* 0x000ea400080010ff */
[----:B--2---:R-:W-:Y:S05]  /*d750*/  @!P0 BRA `(.L_x_170) ;  /* 0xfffffffc00f08947 */ /* 0x004fea000383ffff */
[----:B------:R-:W-:Y:S05]  /*d760*/  BRA `(.L_x_171) ;  /* 0xffffff4c00887947 */ /* 0x000fea000383ffff */
.L_x_40:
[----:B-1----:R1:W2:Y:S02]  /*d770*/  SYNCS.PHASECHK.TRANS64.TRYWAIT P0, [R0+URZ+0xc0], R5 ;  /* 0x0000c005000075a7 */ /* 0x0022a400080011ff */
[----:B--2---:R-:W-:Y:S05]  /*d780*/  @!P0 NANOSLEEP.SYNCS 0x989680 ;  /* 0x009896800000895d */ /* 0x004fea0003900000 */
[----:B------:R-:W2:Y:S02]  /*d790*/  @!P0 SYNCS.PHASECHK.TRANS64 P0, [R0+URZ+0xc0], R5 ;  /* 0x0000c005000085a7 */ /* 0x000ea400080010ff */
[----:B--2---:R-:W-:Y:S05]  /*d7a0*/  @!P0 BRA `(.L_x_40) ;  /* 0xfffffffc00f08947 */ /* 0x004fea000383ffff */
[----:B------:R-:W-:Y:S05]  /*d7b0*/  BRA `(.L_x_172) ;  /* 0xffffff4c00e47947 */ /* 0x000fea000383ffff */
.L_x_41:
[----:B------:R-:W-:-:S07]  /*d7c0*/  MOV R0, UR5 ;  /* 0x0000000500007c02 */ /* 0x000fce0008000f00 */
.L_x_173:
[----:B-1----:R1:W2:Y:S02]  /*d7d0*/  SYNCS.PHASECHK.TRANS64.TRYWAIT P0, [R0+URZ+0x90], R5 ;  /* 0x00009005000075a7 */ /* 0x0022a400080011ff */
[----:B--2---:R-:W-:Y:S05]  /*d7e0*/  @!P0 NANOSLEEP.SYNCS 0x989680 ;  /* 0x009896800000895d */ /* 0x004fea0003900000 */
[----:B------:R-:W2:Y:S02]  /*d7f0*/  @!P0 SYNCS.PHASECHK.TRANS64 P0, [R0+URZ+0x90], R5 ;  /* 0x00009005000085a7 */ /* 0x000ea400080010ff */
[----:B--2---:R-:W-:Y:S05]  /*d800*/  @!P0 BRA `(.L_x_173) ;  /* 0xfffffffc00f08947 */ /* 0x004fea000383ffff */
[----:B------:R-:W-:Y:S05]  /*d810*/  BRA `(.L_x_174) ;  /* 0xffffff4c00f47947 */ /* 0x000fea000383ffff */
.L_x_42:
[----:B-1----:R1:W2:Y:S02]  /*d820*/  SYNCS.PHASECHK.TRANS64.TRYWAIT P1, [R0+URZ+0x80], R5 ;  /* 0x00008005000075a7 */ /* 0x0022a400080211ff */
[----:B--2---:R-:W-:Y:S05]  /*d830*/  @!P1 NANOSLEEP.SYNCS 0x989680 ;  /* 0x009896800000995d */ /* 0x004fea0003900000 */
[----:B------:R-:W2:Y:S02]  /*d840*/  @!P1 SYNCS.PHASECHK.TRANS64 P1, [R0+URZ+0x80], R5 ;  /* 0x00008005000095a7 */ /* 0x000ea400080210ff */
[----:B--2---:R-:W-:Y:S05]  /*d850*/  @!P1 BRA `(.L_x_42) ;  /* 0xfffffffc00f09947 */ /* 0x004fea000383ffff */
[----:B------:R-:W-:Y:S05]  /*d860*/  BRA `(.L_x_175) ;  /* 0xffffff5000247947 */ /* 0x000fea000383ffff */
.L_x_45:
[----:B------:R-:W-:-:S07]  /*d870*/  MOV R0, UR5 ;  /* 0x0000000500007c02 */ /* 0x000fce0008000f00 */
.L_x_176:
[----:B-1----:R1:W2:Y:S02]  /*d880*/  SYNCS.PHASECHK.TRANS64.TRYWAIT P0, [R0+URZ+0x90], R3 ;  /* 0x00009003000075a7 */ /* 0x0022a400080011ff */
[----:B--2---:R-:W-:Y:S05]  /*d890*/  @!P0 NANOSLEEP.SYNCS 0x989680 ;  /* 0x009896800000895d */ /* 0x004fea0003900000 */
[----:B------:R-:W2:Y:S02]  /*d8a0*/  @!P0 SYNCS.PHASECHK.TRANS64 P0, [R0+URZ+0x90], R3 ;  /* 0x00009003000085a7 */ /* 0x000ea400080010ff */
[----:B--2---:R-:W-:Y:S05]  /*d8b0*/  @!P0 BRA `(.L_x_176) ;  /* 0xfffffffc00f08947 */ /* 0x004fea000383ffff */
[----:B------:R-:W-:Y:S05]  /*d8c0*/  BRA `(.L_x_44) ;  /* 0xffffff5000787947 */ /* 0x000fea000383ffff */
.L_x_52:
[----:B-1----:R1:W2:Y:S02]  /*d8d0*/  SYNCS.PHASECHK.TRANS64.TRYWAIT P1, [R0+URZ+0x80], R5 ;  /* 0x00008005000075a7 */ /* 0x0022a400080211ff */
[----:B--2---:R-:W-:Y:S05]  /*d8e0*/  @!P1 NANOSLEEP.SYNCS 0x989680 ;  /* 0x009896800000995d */ /* 0x004fea0003900000 */
[----:B------:R-:W2:Y:S02]  /*d8f0*/  @!P1 SYNCS.PHASECHK.TRANS64 P1, [R0+URZ+0x80], R5 ;  /* 0x00008005000095a7 */ /* 0x000ea400080210ff */
[----:B--2---:R-:W-:Y:S05]  /*d900*/  @!P1 BRA `(.L_x_52) ;  /* 0xfffffffc00f09947 */ /* 0x004fea000383ffff */
[----:B------:R-:W-:Y:S05]  /*d910*/  BRA `(.L_x_177) ;  /* 0xffffff5400e87947 */ /* 0x000fea000383ffff */
.L_x_53:
[----:B------:R-:W-:-:S07]  /*d920*/  MOV R3, UR7 ;  /* 0x0000000700037c02 */ /* 0x000fce0008000f00 */
.L_x_178:
[----:B-1----:R1:W2:Y:S02]  /*d930*/  SYNCS.PHASECHK.TRANS64.TRYWAIT P0, [R3+URZ+0xb0], R0 ;  /* 0x0000b000030075a7 */ /* 0x0022a400080011ff */
[----:B--2---:R-:W-:Y:S05]  /*d940*/  @!P0 NANOSLEEP.SYNCS 0x989680 ;  /* 0x009896800000895d */ /* 0x004fea0003900000 */
[----:B------:R-:W2:Y:S02]  /*d950*/  @!P0 SYNCS.PHASECHK.TRANS64 P0, [R3+URZ+0xb0], R0 ;  /* 0x0000b000030085a7 */ /* 0x000ea400080010ff */
[----:B--2---:R-:W-:Y:S05]  /*d960*/  @!P0 BRA `(.L_x_178) ;  /* 0xfffffffc00f08947 */ /* 0x004fea000383ffff */
[----:B------:R-:W-:Y:S05]  /*d970*/  BRA `(.L_x_179) ;  /* 0xffffff5800207947 */ /* 0x000fea000383ffff */
.L_x_56:
[----:B------:R-:W-:Y:S07]  /*d980*/  MOV R0, UR6 ;  /* 0x0000000600007c02 */ /* 0x000fee0008000f00 */
.L_x_180:
[----:B-1----:R1:W2:Y:S02]  /*d990*/  SYNCS.PHASECHK.TRANS64.TRYWAIT P0, [R0+URZ], R3 ;  /* 0x00000003000075a7 */ /* 0x0022a400080011ff */
[----:B--2---:R-:W-:Y:S05]  /*d9a0*/  @!P0 NANOSLEEP.SYNCS 0x989680 ;  /* 0x009896800000895d */ /* 0x004fea0003900000 */
[----:B------:R-:W2:Y:S02]  /*d9b0*/  @!P0 SYNCS.PHASECHK.TRANS64 P0, [R0+URZ], R3 ;  /* 0x00000003000085a7 */ /* 0x000ea400080010ff */
[----:B--2---:R-:W-:Y:S05]  /*d9c0*/  @!P0 BRA `(.L_x_180) ;  /* 0xfffffffc00f08947 */ /* 0x004fea000383ffff */
[----:B------:R-:W-:Y:S05]  /*d9d0*/  BRA `(.L_x_55) ;  /* 0xffffff58003c7947 */ /* 0x000fea000383ffff */
.L_x_59:
[----:B------:R-:W-:-:S07]  /*d9e0*/  MOV R0, UR6 ;  /* 0x0000000600007c02 */ /* 0x000fce0008000f00 */
.L_x_181:
[----:B--2---:R2:W4:Y:S02]  /*d9f0*/  SYNCS.PHASECHK.TRANS64.TRYWAIT P0, [R0+URZ], R3 ;  /* 0x00000003000075a7 */ /* 0x00452400080011ff */
[----:B----4-:R-:W-:Y:S05]  /*da00*/  @!P0 NANOSLEEP.SYNCS 0x989680 ;  /* 0x009896800000895d */ /* 0x010fea0003900000 */
[----:B------:R-:W4:Y:S02]  /*da10*/  @!P0 SYNCS.PHASECHK.TRANS64 P0, [R0+URZ], R3 ;  /* 0x00000003000085a7 */ /* 0x000f2400080010ff */
[----:B----4-:R-:W-:Y:S05]  /*da20*/  @!P0 BRA `(.L_x_181) ;  /* 0xfffffffc00f08947 */ /* 0x010fea000383ffff */
[----:B------:R-:W-:Y:S05]  /*da30*/  BRA `(.L_x_182) ;  /* 0xffffff5c00187947 */ /* 0x000fea000383ffff */
.L_x_60:
[----:B------:R-:W-:-:S07]  /*da40*/  MOV R0, UR7 ;  /* 0x0000000700007c02 */ /* 0x000fce0008000f00 */
.L_x_183:
[----:B-1----:R1:W2:Y:S02]  /*da50*/  SYNCS.PHASECHK.TRANS64.TRYWAIT P0, [R0+URZ], R3 ;  /* 0x00000003000075a7 */ /* 0x0022a400080011ff */
[----:B--2---:R-:W-:Y:S05]  /*da60*/  @!P0 NANOSLEEP.SYNCS 0x989680 ;  /* 0x009896800000895d */ /* 0x004fea0003900000 */
[----:B------:R-:W2:Y:S02]  /*da70*/  @!P0 SYNCS.PHASECHK.TRANS64 P0, [R0+URZ], R3 ;  /* 0x00000003000085a7 */ /* 0x000ea400080010ff */
[----:B--2---:R-:W-:Y:S05]  /*da80*/  @!P0 BRA `(.L_x_183) ;  /* 0xfffffffc00f08947 */ /* 0x004fea000383ffff */
[----:B------:R-:W-:Y:S05]  /*da90*/  BRA `(.L_x_184) ;  /* 0xffffff5c00247947 */ /* 0x000fea000383ffff */
.L_x_65:
[----:B--2---:R2:W3:Y:S02]  /*daa0*/  SYNCS.PHASECHK.TRANS64.TRYWAIT P0, [R0+URZ+0x80], R3 ;  /* 0x00008003000075a7 */ /* 0x0044e400080011ff */
[----:B---3--:R-:W-:Y:S05]  /*dab0*/  @!P0 NANOSLEEP.SYNCS 0x989680 ;  /* 0x009896800000895d */ /* 0x008fea0003900000 */
[----:B------:R-:W3:Y:S02]  /*dac0*/  @!P0 SYNCS.PHASECHK.TRANS64 P0, [R0+URZ+0x80], R3 ;  /* 0x00008003000085a7 */ /* 0x000ee400080010ff */
[----:B---3--:R-:W-:Y:S05]  /*dad0*/  @!P0 BRA `(.L_x_65) ;  /* 0xfffffffc00f08947 */ /* 0x008fea000383ffff */
[----:B------:R-:W-:Y:S05]  /*dae0*/  BRA `(.L_x_185) ;  /* 0xffffff6000287947 */ /* 0x000fea000383ffff */
.L_x_68:
[----:B------:R-:W-:Y:S07]  /*daf0*/  MOV R0, UR7 ;  /* 0x0000000700007c02 */ /* 0x000fee0008000f00 */
.L_x_186:
[----:B--2---:R2:W3:Y:S02]  /*db00*/  SYNCS.PHASECHK.TRANS64.TRYWAIT P0, [R0+URZ+0x78], R3 ;  /* 0x00007803000075a7 */ /* 0x0044e400080011ff */
[----:B---3--:R-:W-:Y:S05]  /*db10*/  @!P0 NANOSLEEP.SYNCS 0x989680 ;  /* 0x009896800000895d */ /* 0x008fea0003900000 */
[----:B------:R-:W3:Y:S02]  /*db20*/  @!P0 SYNCS.PHASECHK.TRANS64 P0, [R0+URZ+0x78], R3 ;  /* 0x00007803000085a7 */ /* 0x000ee400080010ff */
[----:B---3--:R-:W-:Y:S05]  /*db30*/  @!P0 BRA `(.L_x_186) ;  /* 0xfffffffc00f08947 */ /* 0x008fea000383ffff */
[----:B------:R-:W-:Y:S05]  /*db40*/  BRA `(.L_x_67) ;  /* 0xffffff6400087947 */ /* 0x000fea000383ffff */
.L_x_71:
[----:B------:R-:W-:Y:S07]  /*db50*/  MOV R3, UR7 ;  /* 0x0000000700037c02 */ /* 0x000fee0008000f00 */
.L_x_187:
[----:B-1----:R1:W2:Y:S02]  /*db60*/  SYNCS.PHASECHK.TRANS64.TRYWAIT P0, [R3+URZ+0x50], R12 ;  /* 0x0000500c030075a7 */ /* 0x0022a400080011ff */
[----:B--2---:R-:W-:Y:S05]  /*db70*/  @!P0 NANOSLEEP.SYNCS 0x989680 ;  /* 0x009896800000895d */ /* 0x004fea0003900000 */
[----:B------:R-:W2:Y:S02]  /*db80*/  @!P0 SYNCS.PHASECHK.TRANS64 P0, [R3+URZ+0x50], R12 ;  /* 0x0000500c030085a7 */ /* 0x000ea400080010ff */
[----:B--2---:R-:W-:Y:S05]  /*db90*/  @!P0 BRA `(.L_x_187) ;  /* 0xfffffffc00f08947 */ /* 0x004fea000383ffff */
[----:B------:R-:W-:Y:S05]  /*dba0*/  BRA `(.L_x_188) ;  /* 0xffffff6400847947 */ /* 0x000fea000383ffff */
.L_x_72:
[----:B-1----:R-:W-:Y:S07]  /*dbb0*/  MOV R3, UR7 ;  /* 0x0000000700037c02 */ /* 0x002fee0008000f00 */
.L_x_189:
[----:B-1----:R1:W2:Y:S02]  /*dbc0*/  SYNCS.PHASECHK.TRANS64.TRYWAIT P0, [R3+URZ+0x58], R12 ;  /* 0x0000580c030075a7 */ /* 0x0022a400080011ff */
[----:B--2---:R-:W-:Y:S05]  /*dbd0*/  @!P0 NANOSLEEP.SYNCS 0x989680 ;  /* 0x009896800000895d */ /* 0x004fea0003900000 */
[----:B------:R-:W2:Y:S02]  /*dbe0*/  @!P0 SYNCS.PHASECHK.TRANS64 P0, [R3+URZ+0x58], R12 ;  /* 0x0000580c030085a7 */ /* 0x000ea400080010ff */
[----:B--2---:R-:W-:Y:S05]  /*dbf0*/  @!P0 BRA `(.L_x_189) ;  /* 0xfffffffc00f08947 */ /* 0x004fea000383ffff */
[----:B------:R-:W-:Y:S05]  /*dc00*/  BRA `(.L_x_190) ;  /* 0xffffff6400c07947 */ /* 0x000fea000383ffff */
.L_x_73:
[----:B-1----:R-:W-:Y:S07]  /*dc10*/  MOV R3, UR7 ;  /* 0x0000000700037c02 */ /* 0x002fee0008000f00 */
.L_x_191:
[----:B-1----:R1:W2:Y:S02]  /*dc20*/  SYNCS.PHASECHK.TRANS64.TRYWAIT P0, [R3+URZ+0x60], R12 ;  /* 0x0000600c030075a7 */ /* 0x0022a400080011ff */
[----:B--2---:R-:W-:Y:S05]  /*dc30*/  @!P0 NANOSLEEP.SYNCS 0x989680 ;  /* 0x009896800000895d */ /* 0x004fea0003900000 */
[----:B------:R-:W2:Y:S02]  /*dc40*/  @!P0 SYNCS.PHASECHK.TRANS64 P0, [R3+URZ+0x60], R12 ;  /* 0x0000600c030085a7 */ /* 0x000ea400080010ff */
[----:B--2---:R-:W-:Y:S05]  /*dc50*/  @!P0 BRA `(.L_x_191) ;  /* 0xfffffffc00f08947 */ /* 0x004fea000383ffff */
[----:B------:R-:W-:Y:S05]  /*dc60*/  BRA `(.L_x_192) ;  /* 0xffffff6800087947 */ /* 0x000fea000383ffff */
.L_x_74:
[----:B-1----:R-:W-:Y:S07]  /*dc70*/  MOV R3, UR7 ;  /* 0x0000000700037c02 */ /* 0x002fee0008000f00 */
.L_x_193:
[----:B-1----:R1:W2:Y:S02]  /*dc80*/  SYNCS.PHASECHK.TRANS64.TRYWAIT P0, [R3+URZ+0x68], R12 ;  /* 0x0000680c030075a7 */ /* 0x0022a400080011ff */
[----:B--2---:R-:W-:Y:S05]  /*dc90*/  @!P0 NANOSLEEP.SYNCS 0x989680 ;  /* 0x009896800000895d */ /* 0x004fea0003900000 */
[----:B------:R-:W2:Y:S02]  /*dca0*/  @!P0 SYNCS.PHASECHK.TRANS64 P0, [R3+URZ+0x68], R12 ;  /* 0x0000680c030085a7 */ /* 0x000ea400080010ff */
[----:B--2---:R-:W-:Y:S05]  /*dcb0*/  @!P0 BRA `(.L_x_193) ;  /* 0xfffffffc00f08947 */ /* 0x004fea000383ffff */
[----:B------:R-:W-:Y:S05]  /*dcc0*/  BRA `(.L_x_194) ;  /* 0xffffff6800507947 */ /* 0x000fea000383ffff */
.L_x_75:
[----:B-1----:R-:W-:Y:S07]  /*dcd0*/  MOV R3, UR7 ;  /* 0x0000000700037c02 */ /* 0x002fee0008000f00 */
.L_x_195:
[----:B-1----:R1:W2:Y:S02]  /*dce0*/  SYNCS.PHASECHK.TRANS64.TRYWAIT P0, [R3+URZ+0x50], R20 ;  /* 0x00005014030075a7 */ /* 0x0022a400080011ff */
[----:B--2---:R-:W-:Y:S05]  /*dcf0*/  @!P0 NANOSLEEP.SYNCS 0x989680 ;  /* 0x009896800000895d */ /* 0x004fea0003900000 */
[----:B------:R-:W2:Y:S02]  /*dd00*/  @!P0 SYNCS.PHASECHK.TRANS64 P0, [R3+URZ+0x50], R20 ;  /* 0x00005014030085a7 */ /* 0x000ea400080010ff */
[----:B--2---:R-:W-:Y:S05]  /*dd10*/  @!P0 BRA `(.L_x_195) ;  /* 0xfffffffc00f08947 */ /* 0x004fea000383ffff */
[----:B------:R-:W-:Y:S05]  /*dd20*/  BRA `(.L_x_196) ;  /* 0xffffff68009c7947 */ /* 0x000fea000383ffff */
.L_x_76:
[----:B-1----:R-:W-:Y:S07]  /*dd30*/  MOV R3, UR7 ;  /* 0x0000000700037c02 */ /* 0x002fee0008000f00 */
.L_x_197:
[----:B-1----:R1:W2:Y:S02]  /*dd40*/  SYNCS.PHASECHK.TRANS64.TRYWAIT P0, [R3+URZ+0x58], R20 ;  /* 0x00005814030075a7 */ /* 0x0022a400080011ff */
[----:B--2---:R-:W-:Y:S05]  /*dd50*/  @!P0 NANOSLEEP.SYNCS 0x989680 ;  /* 0x009896800000895d */ /* 0x004fea0003900000 */
[----:B------:R-:W2:Y:S02]  /*dd60*/  @!P0 SYNCS.PHASECHK.TRANS64 P0, [R3+URZ+0x58], R20 ;  /* 0x00005814030085a7 */ /* 0x000ea400080010ff */
[----:B--2---:R-:W-:Y:S05]  /*dd70*/  @!P0 BRA `(.L_x_197) ;  /* 0xfffffffc00f08947 */ /* 0x004fea000383ffff */
[----:B------:R-:W-:Y:S05]  /*dd80*/  BRA `(.L_x_198) ;  /* 0xffffff6800e47947 */ /* 0x000fea000383ffff */
.L_x_77:
[----:B-1----:R-:W-:Y:S07]  /*dd90*/  MOV R3, UR7 ;  /* 0x0000000700037c02 */ /* 0x002fee0008000f00 */
.L_x_199:
[----:B-1----:R1:W2:Y:S02]  /*dda0*/  SYNCS.PHASECHK.TRANS64.TRYWAIT P0, [R3+URZ+0x60], R20 ;  /* 0x00006014030075a7 */ /* 0x0022a400080011ff */
[----:B--2---:R-:W-:Y:S05]  /*ddb0*/  @!P0 NANOSLEEP.SYNCS 0x989680 ;  /* 0x009896800000895d */ /* 0x004fea0003900000 */
[----:B------:R-:W2:Y:S02]  /*ddc0*/  @!P0 SYNCS.PHASECHK.TRANS64 P0, [R3+URZ+0x60], R20 ;  /* 0x00006014030085a7 */ /* 0x000ea400080010ff */
[----:B--2---:R-:W-:Y:S05]  /*ddd0*/  @!P0 BRA `(.L_x_199) ;  /* 0xfffffffc00f08947 */ /* 0x004fea000383ffff */
[----:B------:R-:W-:Y:S05]  /*dde0*/  BRA `(.L_x_200) ;  /* 0xffffff6c002c7947 */ /* 0x000fea000383ffff */
.L_x_78:
[----:B------:R-:W-:Y:S07]  /*ddf0*/  MOV R3, UR7 ;  /* 0x0000000700037c02 */ /* 0x000fee0008000f00 */
.L_x_201:
[----:B-1----:R1:W2:Y:S02]  /*de00*/  SYNCS.PHASECHK.TRANS64.TRYWAIT P0, [R3+URZ+0x68], R20 ;  /* 0x00006814030075a7 */ /* 0x0022a400080011ff */
[----:B--2---:R-:W-:Y:S05]  /*de10*/  @!P0 NANOSLEEP.SYNCS 0x989680 ;  /* 0x009896800000895d */ /* 0x004fea0003900000 */
[----:B------:R-:W2:Y:S02]  /*de20*/  @!P0 SYNCS.PHASECHK.TRANS64 P0, [R3+URZ+0x68], R20 ;  /* 0x00006814030085a7 */ /* 0x000ea400080010ff */
[----:B--2---:R-:W-:Y:S05]  /*de30*/  @!P0 BRA `(.L_x_201) ;  /* 0xfffffffc00f08947 */ /* 0x004fea000383ffff */
[----:B------:R-:W-:Y:S05]  /*de40*/  BRA `(.L_x_202) ;  /* 0xffffff6c00b47947 */ /* 0x000fea000383ffff */
.L_x_80:
[----:B------:R-:W-:-:S07]  /*de50*/  MOV R3, UR7 ;  /* 0x0000000700037c02 */ /* 0x000fce0008000f00 */
.L_x_203:
[----:B-1----:R1:W3:Y:S02]  /*de60*/  SYNCS.PHASECHK.TRANS64.TRYWAIT P0, [R3+URZ+0x50], R12 ;  /* 0x0000500c030075a7 */ /* 0x0022e400080011ff */
[----:B---3--:R-:W-:Y:S05]  /*de70*/  @!P0 NANOSLEEP.SYNCS 0x989680 ;  /* 0x009896800000895d */ /* 0x008fea0003900000 */
[----:B------:R-:W3:Y:S02]  /*de80*/  @!P0 SYNCS.PHASECHK.TRANS64 P0, [R3+URZ+0x50], R12 ;  /* 0x0000500c030085a7 */ /* 0x000ee400080010ff */
[----:B---3--:R-:W-:Y:S05]  /*de90*/  @!P0 BRA `(.L_x_203) ;  /* 0xfffffffc00f08947 */ /* 0x008fea000383ffff */
[----:B------:R-:W-:Y:S05]  /*dea0*/  BRA `(.L_x_204) ;  /* 0xffffff70001c7947 */ /* 0x000fea000383ffff */
.L_x_81:
[----:B-1----:R-:W-:-:S07]  /*deb0*/  MOV R3, UR7 ;  /* 0x0000000700037c02 */ /* 0x002fce0008000f00 */
.L_x_205:
[----:B-1----:R1:W3:Y:S02]  /*dec0*/  SYNCS.PHASECHK.TRANS64.TRYWAIT P0, [R3+URZ+0x58], R12 ;  /* 0x0000580c030075a7 */ /* 0x0022e400080011ff */
[----:B---3--:R-:W-:Y:S05]  /*ded0*/  @!P0 NANOSLEEP.SYNCS 0x989680 ;  /* 0x009896800000895d */ /* 0x008fea0003900000 */
[----:B------:R-:W3:Y:S02]  /*dee0*/  @!P0 SYNCS.PHASECHK.TRANS64 P0, [R3+URZ+0x58], R12 ;  /* 0x0000580c030085a7 */ /* 0x000ee400080010ff */
[----:B---3--:R-:W-:Y:S05]  /*def0*/  @!P0 BRA `(.L_x_205) ;  /* 0xfffffffc00f08947 */ /* 0x008fea000383ffff */
[----:B------:R-:W-:Y:S05]  /*df00*/  BRA `(.L_x_206) ;  /* 0xffffff70000c7947 */ /* 0x000fea000383ffff */
.L_x_82:
[----:B-1----:R-:W-:-:S07]  /*df10*/  MOV R3, UR7 ;  /* 0x0000000700037c02 */ /* 0x002fce0008000f00 */
.L_x_207:
[----:B-1----:R1:W3:Y:S02]  /*df20*/  SYNCS.PHASECHK.TRANS64.TRYWAIT P0, [R3+URZ+0x60], R12 ;  /* 0x0000600c030075a7 */ /* 0x0022e400080011ff */
[----:B---3--:R-:W-:Y:S05]  /*df30*/  @!P0 NANOSLEEP.SYNCS 0x989680 ;  /* 0x009896800000895d */ /* 0x008fea0003900000 */
[----:B------:R-:W3:Y:S02]  /*df40*/  @!P0 SYNCS.PHASECHK.TRANS64 P0, [R3+URZ+0x60], R12 ;  /* 0x0000600c030085a7 */ /* 0x000ee400080010ff */
[----:B---3--:R-:W-:Y:S05]  /*df50*/  @!P0 BRA `(.L_x_207) ;  /* 0xfffffffc00f08947 */ /* 0x008fea000383ffff */
[----:B------:R-:W-:Y:S05]  /*df60*/  BRA `(.L_x_208) ;  /* 0xffffff7000007947 */ /* 0x000fea000383ffff */
.L_x_84:
[----:B--2---:R2:W4:Y:S02]  /*df70*/  SYNCS.PHASECHK.TRANS64.TRYWAIT P0, [R0+URZ+0x80], R3 ;  /* 0x00008003000075a7 */ /* 0x00452400080011ff */
[----:B----4-:R-:W-:Y:S05]  /*df80*/  @!P0 NANOSLEEP.SYNCS 0x989680 ;  /* 0x009896800000895d */ /* 0x010fea0003900000 */
[----:B------:R-:W4:Y:S02]  /*df90*/  @!P0 SYNCS.PHASECHK.TRANS64 P0, [R0+URZ+0x80], R3 ;  /* 0x00008003000085a7 */ /* 0x000f2400080010ff */
[----:B----4-:R-:W-:Y:S05]  /*dfa0*/  @!P0 BRA `(.L_x_84) ;  /* 0xfffffffc00f08947 */ /* 0x010fea000383ffff */
[----:B------:R-:W-:Y:S05]  /*dfb0*/  BRA `(.L_x_209) ;  /* 0xffffff7000d07947 */ /* 0x000fea000383ffff */
.L_x_95:
[----:B-1----:R-:W-:Y:S04]  /*dfc0*/  MOV R2, UR36 ;  /* 0x0000002400027c02 */ /* 0x002fe80008000f00 */
[----:B------:R1:W3:Y:S03]  /*dfd0*/  SYNCS.PHASECHK.TRANS64.TRYWAIT P1, [R2+URZ+0x30], R3 ;  /* 0x00003003020075a7 */ /* 0x0002e600080211ff */
[----:B---3--:R-:W-:Y:S05]  /*dfe0*/  @!P1 NANOSLEEP.SYNCS 0x989680 ;  /* 0x009896800000995d */ /* 0x008fea0003900000 */
[----:B------:R-:W3:Y:S02]  /*dff0*/  @!P1 SYNCS.PHASECHK.TRANS64 P1, [R2+URZ+0x30], R3 ;  /* 0x00003003020095a7 */ /* 0x000ee400080210ff */
[----:B---3--:R-:W-:Y:S05]  /*e000*/  @!P1 BRA `(.L_x_95) ;  /* 0xfffffffc00ec9947 */ /* 0x008fea000383ffff */
[----:B------:R-:W-:Y:S05]  /*e010*/  BRA `(.L_x_94) ;  /* 0xffffff80004c7947 */ /* 0x000fea000383ffff */
.L_x_97:
[----:B-1----:R1:W4:Y:S02]  /*e020*/  SYNCS.PHASECHK.TRANS64.TRYWAIT P0, [R59+URZ+0xa0], R0 ;  /* 0x0000a0003b0075a7 */ /* 0x00232400080011ff */
[----:B----4-:R-:W-:Y:S05]  /*e030*/  @!P0 NANOSLEEP.SYNCS 0x989680 ;  /* 0x009896800000895d */ /* 0x010fea0003900000 */
[----:B------:R-:W4:Y:S02]  /*e040*/  @!P0 SYNCS.PHASECHK.TRANS64 P0, [R59+URZ+0xa0], R0 ;  /* 0x0000a0003b0085a7 */ /* 0x000f2400080010ff */
[----:B----4-:R-:W-:Y:S05]  /*e050*/  @!P0 BRA `(.L_x_97) ;  /* 0xfffffffc00f08947 */ /* 0x010fea000383ffff */
[----:B------:R-:W-:Y:S05]  /*e060*/  BRA `(.L_x_96) ;  /* 0xffffff8000847947 */ /* 0x000fea000383ffff */
.L_x_106:
[----:B-1----:R1:W2:Y:S02]  /*e070*/  SYNCS.PHASECHK.TRANS64.TRYWAIT P0, [R3+URZ+0x30], R0 ;  /* 0x00003000030075a7 */ /* 0x0022a400080011ff */
[----:B--2---:R-:W-:Y:S05]  /*e080*/  @!P0 NANOSLEEP.SYNCS 0x989680 ;  /* 0x009896800000895d */ /* 0x004fea0003900000 */
[----:B------:R-:W2:Y:S02]  /*e090*/  @!P0 SYNCS.PHASECHK.TRANS64 P0, [R3+URZ+0x30], R0 ;  /* 0x00003000030085a7 */ /* 0x000ea400080010ff */
[----:B--2---:R-:W-:Y:S05]  /*e0a0*/  @!P0 BRA `(.L_x_106) ;  /* 0xfffffffc00f08947 */ /* 0x004fea000383ffff */
[----:B------:R-:W-:Y:S05]  /*e0b0*/  BRA `(.L_x_105) ;  /* 0xffffff8c00b07947 */ /* 0x000fea000383ffff */
.L_x_114:
[----:B-1----:R1:W2:Y:S02]  /*e0c0*/  SYNCS.PHASECHK.TRANS64.TRYWAIT P0, [R134+URZ+0x30], R5 ;  /* 0x00003005860075a7 */ /* 0x0022a400080011ff */
[----:B--2---:R-:W-:Y:S05]  /*e0d0*/  @!P0 NANOSLEEP.SYNCS 0x989680 ;  /* 0x009896800000895d */ /* 0x004fea0003900000 */
[----:B------:R-:W2:Y:S02]  /*e0e0*/  @!P0 SYNCS.PHASECHK.TRANS64 P0, [R134+URZ+0x30], R5 ;  /* 0x00003005860085a7 */ /* 0x000ea400080010ff */
[----:B--2---:R-:W-:Y:S05]  /*e0f0*/  @!P0 BRA `(.L_x_114) ;  /* 0xfffffffc00f08947 */ /* 0x004fea000383ffff */
[----:B------:R-:W-:Y:S05]  /*e100*/  BRA `(.L_x_113) ;  /* 0xffffff9c00247947 */ /* 0x000fea000383ffff */
.L_x_122:
[----:B-1----:R1:W2:Y:S02]  /*e110*/  SYNCS.PHASECHK.TRANS64.TRYWAIT P0, [R134+URZ+0x30], R5 ;  /* 0x00003005860075a7 */ /* 0x0022a400080011ff */
[----:B--2---:R-:W-:Y:S05]  /*e120*/  @!P0 NANOSLEEP.SYNCS 0x989680 ;  /* 0x009896800000895d */ /* 0x004fea0003900000 */
[----:B------:R-:W2:Y:S02]  /*e130*/  @!P0 SYNCS.PHASECHK.TRANS64 P0, [R134+URZ+0x30], R5 ;  /* 0x00003005860085a7 */ /* 0x000ea400080010ff */
[----:B--2---:R-:W-:Y:S05]  /*e140*/  @!P0 BRA `(.L_x_122) ;  /* 0xfffffffc00f08947 */ /* 0x004fea000383ffff */
[----:B------:R-:W-:Y:S05]  /*e150*/  BRA `(.L_x_121) ;  /* 0xffffffa8009c7947 */ /* 0x000fea000383ffff */
.L_x_130:
[----:B-1----:R1:W2:Y:S02]  /*e160*/  SYNCS.PHASECHK.TRANS64.TRYWAIT P0, [R135+URZ+0x30], R6 ;  /* 0x00003006870075a7 */ /* 0x0022a400080011ff */
[----:B--2---:R-:W-:Y:S05]  /*e170*/  @!P0 NANOSLEEP.SYNCS 0x989680 ;  /* 0x009896800000895d */ /* 0x004fea0003900000 */
[----:B------:R-:W2:Y:S02]  /*e180*/  @!P0 SYNCS.PHASECHK.TRANS64 P0, [R135+URZ+0x30], R6 ;  /* 0x00003006870085a7 */ /* 0x000ea400080010ff */
[----:B--2---:R-:W-:Y:S05]  /*e190*/  @!P0 BRA `(.L_x_130) ;  /* 0xfffffffc00f08947 */ /* 0x004fea000383ffff */
[----:B------:R-:W-:Y:S05]  /*e1a0*/  BRA `(.L_x_129) ;  /* 0xffffffb800187947 */ /* 0x000fea000383ffff */
.L_x_138:
[----:B-1----:R1:W2:Y:S02]  /*e1b0*/  SYNCS.PHASECHK.TRANS64.TRYWAIT P0, [R51+URZ+0x30], R6 ;  /* 0x00003006330075a7 */ /* 0x0022a400080011ff */
[----:B--2---:R-:W-:Y:S05]  /*e1c0*/  @!P0 NANOSLEEP.SYNCS 0x989680 ;  /* 0x009896800000895d */ /* 0x004fea0003900000 */
[----:B------:R-:W2:Y:S02]  /*e1d0*/  @!P0 SYNCS.PHASECHK.TRANS64 P0, [R51+URZ+0x30], R6 ;  /* 0x00003006330085a7 */ /* 0x000ea400080010ff */
[----:B--2---:R-:W-:Y:S05]  /*e1e0*/  @!P0 BRA `(.L_x_138) ;  /* 0xfffffffc00f08947 */ /* 0x004fea000383ffff */
[----:B------:R-:W-:Y:S05]  /*e1f0*/  BRA `(.L_x_137) ;  /* 0xffffffc400a87947 */ /* 0x000fea000383ffff */
.L_x_146:
[----:B-1----:R1:W4:Y:S02]  /*e200*/  SYNCS.PHASECHK.TRANS64.TRYWAIT P0, [R0+URZ+0x30], R7 ;  /* 0x00003007000075a7 */ /* 0x00232400080011ff */
[----:B----4-:R-:W-:Y:S05]  /*e210*/  @!P0 NANOSLEEP.SYNCS 0x989680 ;  /* 0x009896800000895d */ /* 0x010fea0003900000 */
[----:B------:R-:W4:Y:S02]  /*e220*/  @!P0 SYNCS.PHASECHK.TRANS64 P0, [R0+URZ+0x30], R7 ;  /* 0x00003007000085a7 */ /* 0x000f2400080010ff */
[----:B----4-:R-:W-:Y:S05]  /*e230*/  @!P0 BRA `(.L_x_146) ;  /* 0xfffffffc00f08947 */ /* 0x010fea000383ffff */
[----:B------:R-:W-:Y:S05]  /*e240*/  BRA `(.L_x_145) ;  /* 0xffffffd4002c7947 */ /* 0x000fea000383ffff */
.L_x_154:
[----:B-1----:R1:W3:Y:S02]  /*e250*/  SYNCS.PHASECHK.TRANS64.TRYWAIT P0, [R0+URZ+0x30], R133 ;  /* 0x00003085000075a7 */ /* 0x0022e400080011ff */
[----:B---3--:R-:W-:Y:S05]  /*e260*/  @!P0 NANOSLEEP.SYNCS 0x989680 ;  /* 0x009896800000895d */ /* 0x008fea0003900000 */
[----:B------:R-:W3:Y:S02]  /*e270*/  @!P0 SYNCS.PHASECHK.TRANS64 P0, [R0+URZ+0x30], R133 ;  /* 0x00003085000085a7 */ /* 0x000ee400080010ff */
[----:B---3--:R-:W-:Y:S05]  /*e280*/  @!P0 BRA `(.L_x_154) ;  /* 0xfffffffc00f08947 */ /* 0x008fea000383ffff */
[----:B------:R-:W-:Y:S05]  /*e290*/  BRA `(.L_x_153) ;  /* 0xffffffe000b07947 */ /* 0x000fea000383ffff */
        .weak           $__internal_0_$__cuda_sm10x_tcgen05_guardrail_trap_col_being_dealloced_not_returned_by_alloc
        .type           $__internal_0_$__cuda_sm10x_tcgen05_guardrail_trap_col_being_dealloced_not_returned_by_alloc,@function
        .size           $__internal_0_$__cuda_sm10x_tcgen05_guardrail_trap_col_being_dealloced_not_returned_by_alloc,($__internal_1_$__cuda_sm10x_tcgen05_guardrail_trap_phase_invalid_during_alloc - $__internal_0_$__cuda_sm10x_tcgen05_guardrail_trap_col_being_dealloced_not_returned_by_alloc)
$__internal_0_$__cuda_sm10x_tcgen05_guardrail_trap_col_being_dealloced_not_returned_by_alloc:
[----:B------:R-:W-:Y:S05]  /*e2a0*/  BPT.TRAP 0x1 ;  /* 0x000000040000795c */ /* 0x000fea0000300000 */
[----:B------:R-:W-:-:S04]  /*e2b0*/  HFMA2 R3, -RZ, RZ, 0, 0 ;  /* 0x00000000ff037431 */ /* 0x000fc800000001ff */
[----:B------:R-:W-:Y:S05]  /*e2c0*/  RET.REL.NODEC R2 `(_ZN7cutlass13device_kernelINS_4gemm6kernel13GemmUniversalIN4cute5tupleIJiiiiEEENS1_10collective13CollectiveMmaINS1_35MainloopSm100TmaUmmaWarpSpecializedILi3ELi2ELi2ENS5_IJNS4_1CILi1EEESB_SB_EEEEENS5_IJNSA_ILi128EEENSA_ILi256EEENSA_ILi32EEEEEENS_10tfloat32_tENS5_IJSB_llEEESI_NS5_IJlSB_lEEENS4_8TiledMMAINS4_8MMA_AtomIJNS4_17SM100_MMA_TF32_SSISI_SI_fLi128ELi256ELNS4_4UMMA5MajorE1ELSP_0ELNSO_7ScaleInE0ELSQ_0EEEEEENS4_6LayoutISC_NS5_IJNSA_ILi0EEESU_SU_EEEEENS5_IJNS4_10UnderscoreESX_SX_EEEEENS4_13SM90_TMA_LOADENS4_14ComposedLayoutINS4_7SwizzleILi2ELi5ELi2EEENS4_18smem_ptr_flag_bitsILi32EEENST_INS5_IJSG_NSA_ILi4EEEEEENS5_IJSB_SG_EEEEEEEvNS4_8identityES10_NS11_INS12_ILi3ELi4ELi3EEES15_NST_INS5_IJNSA_ILi8EEESG_EEENS5_IJSG_SB_EEEEEEEvS1B_EENS_8epilogue10collective18CollectiveEpilogueINS1J_23Sm100TmaWarpSpecializedILi4ELi2ELi32ELb1ELb0EEEJSH_NS5_IJNST_ISE_SB_EENST_ISG_SB_EEEEESI_SK_SI_SK_NS1J_6fusion15FusionCallbacksIS1N_NS1R_17LinearCombinationISI_fSI_fLNS_15FloatRoundStyleE2EEESH_S1Q_JEEENS4_5SM1004TMEM4LOAD26SM100_TMEM_LOAD_32dp32b32xES10_S1H_NS4_39AutoVectorizingCopyWithAssumedAlignmentILi128EEENS4_14SM90_TMA_STOREES1H_S22_S22_EEEvvEEEEvNT_6ParamsE) ;  /* 0xffffff1c024c7950 */ /* 0x000fea0003c3ffff */
        .weak           $__internal_1_$__cuda_sm10x_tcgen05_guardrail_trap_phase_invalid_during_alloc
        .type           $__internal_1_$__cuda_sm10x_tcgen05_guardrail_trap_phase_invalid_during_alloc,@function
        .size           $__internal_1_$__cuda_sm10x_tcgen05_guardrail_trap_phase_invalid_during_alloc,($__internal_2_$__cuda_sm10x_tcgen05_guardrail_trap_unallocated_columns_being_dealloced - $__internal_1_$__cuda_sm10x_tcgen05_guardrail_trap_phase_invalid_during_alloc)
$__internal_1_$__cuda_sm10x_tcgen05_guardrail_trap_phase_invalid_during_alloc:
[----:B------:R-:W-:Y:S05]  /*e2d0*/  BPT.TRAP 0x1 ;  /* 0x000000040000795c */ /* 0x000fea0000300000 */
[----:B------:R-:W-:-:S04]  /*e2e0*/  MOV R3, 0x0 ;  /* 0x0000000000037802 */ /* 0x000fc80000000f00 */
[----:B------:R-:W-:Y:S05]  /*e2f0*/  RET.REL.NODEC R2 `(_ZN7cutlass13device_kernelINS_4gemm6kernel13GemmUniversalIN4cute5tupleIJiiiiEEENS1_10collective13CollectiveMmaINS1_35MainloopSm100TmaUmmaWarpSpecializedILi3ELi2ELi2ENS5_IJNS4_1CILi1EEESB_SB_EEEEENS5_IJNSA_ILi128EEENSA_ILi256EEENSA_ILi32EEEEEENS_10tfloat32_tENS5_IJSB_llEEESI_NS5_IJlSB_lEEENS4_8TiledMMAINS4_8MMA_AtomIJNS4_17SM100_MMA_TF32_SSISI_SI_fLi128ELi256ELNS4_4UMMA5MajorE1ELSP_0ELNSO_7ScaleInE0ELSQ_0EEEEEENS4_6LayoutISC_NS5_IJNSA_ILi0EEESU_SU_EEEEENS5_IJNS4_10UnderscoreESX_SX_EEEEENS4_13SM90_TMA_LOADENS4_14ComposedLayoutINS4_7SwizzleILi2ELi5ELi2EEENS4_18smem_ptr_flag_bitsILi32EEENST_INS5_IJSG_NSA_ILi4EEEEEENS5_IJSB_SG_EEEEEEEvNS4_8identityES10_NS11_INS12_ILi3ELi4ELi3EEES15_NST_INS5_IJNSA_ILi8EEESG_EEENS5_IJSG_SB_EEEEEEEvS1B_EENS_8epilogue10collective18CollectiveEpilogueINS1J_23Sm100TmaWarpSpecializedILi4ELi2ELi32ELb1ELb0EEEJSH_NS5_IJNST_ISE_SB_EENST_ISG_SB_EEEEESI_SK_SI_SK_NS1J_6fusion15FusionCallbacksIS1N_NS1R_17LinearCombinationISI_fSI_fLNS_15FloatRoundStyleE2EEESH_S1Q_JEEENS4_5SM1004TMEM4LOAD26SM100_TMEM_LOAD_32dp32b32xES10_S1H_NS4_39AutoVectorizingCopyWithAssumedAlignmentILi128EEENS4_14SM90_TMA_STOREES1H_S22_S22_EEEvvEEEEvNT_6ParamsE) ;  /* 0xffffff1c02407950 */ /* 0x000fea0003c3ffff */
        .weak           $__internal_2_$__cuda_sm10x_tcgen05_guardrail_trap_unallocated_columns_being_dealloced
        .type           $__internal_2_$__cuda_sm10x_tcgen05_guardrail_trap_unallocated_columns_being_dealloced,@function
        .size           $__internal_2_$__cuda_sm10x_tcgen05_guardrail_trap_unallocated_columns_being_dealloced,(.L_x_211 - $__internal_2_$__cuda_sm10x_tcgen05_guardrail_trap_unallocated_columns_being_dealloced)
$__internal_2_$__cuda_sm10x_tcgen05_guardrail_trap_unallocated_columns_being_dealloced:
[----:B------:R-:W-:Y:S05]  /*e300*/  BPT.TRAP 0x1 ;  /* 0x000000040000795c */ /* 0x000fea0000300000 */
[----:B------:R-:W-:-:S04]  /*e310*/  HFMA2 R3, -RZ, RZ, 0, 0 ;  /* 0x00000000ff037431 */ /* 0x000fc800000001ff */
[----:B------:R-:W-:Y:S05]  /*e320*/  RET.REL.NODEC R2 `(_ZN7cutlass13device_kernelINS_4gemm6kernel13GemmUniversalIN4cute5tupleIJiiiiEEENS1_10collective13CollectiveMmaINS1_35MainloopSm100TmaUmmaWarpSpecializedILi3ELi2ELi2ENS5_IJNS4_1CILi1EEESB_SB_EEEEENS5_IJNSA_ILi128EEENSA_ILi256EEENSA_ILi32EEEEEENS_10tfloat32_tENS5_IJSB_llEEESI_NS5_IJlSB_lEEENS4_8TiledMMAINS4_8MMA_AtomIJNS4_17SM100_MMA_TF32_SSISI_SI_fLi128ELi256ELNS4_4UMMA5MajorE1ELSP_0ELNSO_7ScaleInE0ELSQ_0EEEEEENS4_6LayoutISC_NS5_IJNSA_ILi0EEESU_SU_EEEEENS5_IJNS4_10UnderscoreESX_SX_EEEEENS4_13SM90_TMA_LOADENS4_14ComposedLayoutINS4_7SwizzleILi2ELi5ELi2EEENS4_18smem_ptr_flag_bitsILi32EEENST_INS5_IJSG_NSA_ILi4EEEEEENS5_IJSB_SG_EEEEEEEvNS4_8identityES10_NS11_INS12_ILi3ELi4ELi3EEES15_NST_INS5_IJNSA_ILi8EEESG_EEENS5_IJSG_SB_EEEEEEEvS1B_EENS_8epilogue10collective18CollectiveEpilogueINS1J_23Sm100TmaWarpSpecializedILi4ELi2ELi32ELb1ELb0EEEJSH_NS5_IJNST_ISE_SB_EENST_ISG_SB_EEEEESI_SK_SI_SK_NS1J_6fusion15FusionCallbacksIS1N_NS1R_17LinearCombinationISI_fSI_fLNS_15FloatRoundStyleE2EEESH_S1Q_JEEENS4_5SM1004TMEM4LOAD26SM100_TMEM_LOAD_32dp32b32xES10_S1H_NS4_39AutoVectorizingCopyWithAssumedAlignmentILi128EEENS4_14SM90_TMA_STOREES1H_S22_S22_EEEvvEEEEvNT_6ParamsE) ;  /* 0xffffff1c02347950 */ /* 0x000fea0003c3ffff */
.L_x_210:
[----:B------:R-:W-:-:S00]  /*e330*/  BRA `(.L_x_210) ;  /* 0xfffffffc00fc7947 */ /* 0x000fc0000383ffff */
[----:B------:R-:W-:-:S00]  /*e340*/  NOP ;  /* 0x0000000000007918 */ /* 0x000fc00000000000 */
        /* <DEDUP_REMOVED lines=11> */
.L_x_211:


//--------------------- .nv.global.init           --------------------------
	.section	.nv.global.init,"aw",@progbits
.nv.global.init:
	.type		$str$27,@object
	.size		$str$27,($str$28 - $str$27)
$str$27:
        /*0000*/ 	.byte	0x28, 0x61, 0x64, 0x64, 0x72, 0x65, 0x73, 0x73, 0x20, 0x26, 0x20, 0x6d, 0x61, 0x73, 0x6b, 0x29
        /*0010*/ 	.byte	0x20, 0x3d, 0x3d, 0x20, 0x30, 0x00
	.type		$str$28,@object
	.size		$str$28,($str$26 - $str$28)
$str$28:
        /*0016*/ 	.byte	0x2f, 0x74, 0x6d, 0x70, 0x2f, 0x63, 0x75, 0x74, 0x6c, 0x61, 0x73, 0x73, 0x5f, 0x73, 0x77, 0x65
        /*0026*/ 	.byte	0x65, 0x70, 0x5f, 0x73, 0x72, 0x63, 0x2f, 0x69, 0x6e, 0x63, 0x6c, 0x75, 0x64, 0x65, 0x2f, 0x63
        /*0036*/ 	.byte	0x75, 0x74, 0x65, 0x2f, 0x70, 0x6f, 0x69, 0x6e, 0x74, 0x65, 0x72, 0x5f, 0x66, 0x6c, 0x61, 0x67
        /*0046*/ 	.byte	0x67, 0x65, 0x64, 0x2e, 0x68, 0x70, 0x70, 0x00
	.type		$str$26,@object
	.size		$str$26,($str$25 - $str$26)
$str$26:
        /*004e*/ 	.byte	0x2f, 0x74, 0x6d, 0x70, 0x2f, 0x63, 0x75, 0x74, 0x6c, 0x61, 0x73, 0x73, 0x5f, 0x73, 0x77, 0x65
        /*005e*/ 	.byte	0x65, 0x70, 0x5f, 0x73, 0x72, 0x63, 0x2f, 0x69, 0x6e, 0x63, 0x6c, 0x75, 0x64, 0x65, 0x2f, 0x63
        /*006e*/ 	.byte	0x75, 0x74, 0x65, 0x2f, 0x61, 0x74, 0x6f, 0x6d, 0x2f, 0x63, 0x6f, 0x70, 0x79, 0x5f, 0x74, 0x72
        /*007e*/ 	.byte	0x61, 0x69, 0x74, 0x73, 0x5f, 0x73, 0x6d, 0x31, 0x30, 0x30, 0x2e, 0x68, 0x70, 0x70, 0x00
	.type		$str$25,@object
	.size		$str$25,(__unnamed_1 - $str$25)
$str$25:
        /*008d*/ 	.byte	0x28, 0x28, 0x75, 0x69, 0x6e, 0x74, 0x33, 0x32, 0x5f, 0x74, 0x28, 0x74, 0x68, 0x72, 0x65, 0x61
        /*009d*/ 	.byte	0x64, 0x49, 0x64, 0x78, 0x2e, 0x78, 0x29, 0x20, 0x2f, 0x20, 0x33, 0x32, 0x29, 0x20, 0x25, 0x20
        /*00ad*/ 	.byte	0x34, 0x29, 0x20, 0x3d, 0x3d, 0x20, 0x28, 0x28, 0x28, 0x74, 0x6d, 0x65, 0x6d, 0x5f, 0x61, 0x64
        /*00bd*/ 	.byte	0x64, 0x72, 0x20, 0x3e, 0x3e, 0x20, 0x31, 0x36, 0x29, 0x20, 0x2f, 0x20, 0x33, 0x32, 0x29, 0x20
        /*00cd*/ 	.byte	0x25, 0x20, 0x34, 0x29, 0x00
	.type		__unnamed_1,@object
	.size		__unnamed_1,(__unnamed_2 - __unnamed_1)
__unnamed_1:
        /*00d2*/ 	.byte	0x61, 0x75, 0x74, 0x6f, 0x20, 0x63, 0x75, 0x74, 0x65, 0x3a, 0x3a, 0x61, 0x73, 0x5f, 0x70, 0x6f
        /* <DEDUP_REMOVED lines=24> */
        /*0262*/ 	.byte	0x34, 0x30, 0x39, 0x36, 0x3e, 0x3e, 0x3e, 0x3e, 0x5d, 0x00
	.type		__unnamed_2,@object
	.size		__unnamed_2,(.L_2 - __unnamed_2)
__unnamed_2:
        /* <DEDUP_REMOVED lines=43> */
        /*051c*/ 	.byte	0x65, 0x3a, 0x3a, 0x43, 0x3c, 0x30, 0x3e, 0x3e, 0x3e, 0x3e, 0x5d, 0x00
.L_2:


//--------------------- .nv.shared._ZN7cutlass13device_kernelINS_4gemm6kernel13GemmUniversalIN4cute5tupleIJiiiiEEENS1_10collective13CollectiveMmaINS1_35MainloopSm100TmaUmmaWarpSpecializedILi3ELi2ELi2ENS5_IJNS4_1CILi1EEESB_SB_EEEEENS5_IJNSA_ILi128EEENSA_ILi256EEENSA_ILi32EEEEEENS_10tfloat32_tENS5_IJSB_llEEESI_NS5_IJlSB_lEEENS4_8TiledMMAINS4_8MMA_AtomIJNS4_17SM100_MMA_TF32_SSISI_SI_fLi128ELi256ELNS4_4UMMA5MajorE1ELSP_0ELNSO_7ScaleInE0ELSQ_0EEEEEENS4_6LayoutISC_NS5_IJNSA_ILi0EEESU_SU_EEEEENS5_IJNS4_10UnderscoreESX_SX_EEEEENS4_13SM90_TMA_LOADENS4_14ComposedLayoutINS4_7SwizzleILi2ELi5ELi2EEENS4_18smem_ptr_flag_bitsILi32EEENST_INS5_IJSG_NSA_ILi4EEEEEENS5_IJSB_SG_EEEEEEEvNS4_8identityES10_NS11_INS12_ILi3ELi4ELi3EEES15_NST_INS5_IJNSA_ILi8EEESG_EEENS5_IJSG_SB_EEEEEEEvS1B_EENS_8epilogue10collective18CollectiveEpilogueINS1J_23Sm100TmaWarpSpecializedILi4ELi2ELi32ELb1ELb0EEEJSH_NS5_IJNST_ISE_SB_EENST_ISG_SB_EEEEESI_SK_SI_SK_NS1J_6fusion15FusionCallbacksIS1N_NS1R_17LinearCombinationISI_fSI_fLNS_15FloatRoundStyleE2EEESH_S1Q_JEEENS4_5SM1004TMEM4LOAD26SM100_TMEM_LOAD_32dp32b32xES10_S1H_NS4_39AutoVectorizingCopyWithAssumedAlignmentILi128EEENS4_14SM90_TMA_STOREES1H_S22_S22_EEEvvEEEEvNT_6ParamsE --------------------------
	.section	.nv.shared._ZN7cutlass13device_kernelINS_4gemm6kernel13GemmUniversalIN4cute5tupleIJiiiiEEENS1_10collective13CollectiveMmaINS1_35MainloopSm100TmaUmmaWarpSpecializedILi3ELi2ELi2ENS5_IJNS4_1CILi1EEESB_SB_EEEEENS5_IJNSA_ILi128EEENSA_ILi256EEENSA_ILi32EEEEEENS_10tfloat32_tENS5_IJSB_llEEESI_NS5_IJlSB_lEEENS4_8TiledMMAINS4_8MMA_AtomIJNS4_17SM100_MMA_TF32_SSISI_SI_fLi128ELi256ELNS4_4UMMA5MajorE1ELSP_0ELNSO_7ScaleInE0ELSQ_0EEEEEENS4_6LayoutISC_NS5_IJNSA_ILi0EEESU_SU_EEEEENS5_IJNS4_10UnderscoreESX_SX_EEEEENS4_13SM90_TMA_LOADENS4_14ComposedLayoutINS4_7SwizzleILi2ELi5ELi2EEENS4_18smem_ptr_flag_bitsILi32EEENST_INS5_IJSG_NSA_ILi4EEEEEENS5_IJSB_SG_EEEEEEEvNS4_8identityES10_NS11_INS12_ILi3ELi4ELi3EEES15_NST_INS5_IJNSA_ILi8EEESG_EEENS5_IJSG_SB_EEEEEEEvS1B_EENS_8epilogue10collective18CollectiveEpilogueINS1J_23Sm100TmaWarpSpecializedILi4ELi2ELi32ELb1ELb0EEEJSH_NS5_IJNST_ISE_SB_EENST_ISG_SB_EEEEESI_SK_SI_SK_NS1J_6fusion15FusionCallbacksIS1N_NS1R_17LinearCombinationISI_fSI_fLNS_15FloatRoundStyleE2EEESH_S1Q_JEEENS4_5SM1004TMEM4LOAD26SM100_TMEM_LOAD_32dp32b32xES10_S1H_NS4_39AutoVectorizingCopyWithAssumedAlignmentILi128EEENS4_14SM90_TMA_STOREES1H_S22_S22_EEEvvEEEEvNT_6ParamsE,"aw",@nobits
	.sectionflags	@""
	.align	16
	.zero		1024


//--------------------- .nv.shared.reserved.0     --------------------------
	.section	.nv.shared.reserved.0,"aw",@nobits
	.weak		__nv_reservedSMEM_offset_0_alias
	.size		__nv_reservedSMEM_offset_0_alias, 0, 64
	.other		__nv_reservedSMEM_offset_0_alias,@"STO_CUDA_RESERVED_SHARED STV_DEFAULT"
__nv_reservedSMEM_offset_0_alias:
	.zero		0
.nv.shared.reserved.0:
	.zero		64
	.weak		__nv_reservedSMEM_tcgen05_partition
	.type		__nv_reservedSMEM_tcgen05_partition,@object
	.size		__nv_reservedSMEM_tcgen05_partition,(.L_0 - __nv_reservedSMEM_tcgen05_partition)
__nv_reservedSMEM_tcgen05_partition:
	.zero		32
.L_0:


//--------------------- .nv.global                --------------------------
	.section	.nv.global,"aw",@nobits
.nv.global:
	.type		_ZN40_INTERNAL_0967f081_4_k_cu_55bfd5fa_418104cute1_E,@object
	.size		_ZN40_INTERNAL_0967f081_4_k_cu_55bfd5fa_418104cute1_E,(_ZN40_INTERNAL_0967f081_4_k_cu_55bfd5fa_418104cuda3std3__45__cpo6cbeginE - _ZN40_INTERNAL_0967f081_4_k_cu_55bfd5fa_418104cute1_E)
_ZN40_INTERNAL_0967f081_4_k_cu_55bfd5fa_418104cute1_E:
	.zero		1
	.type		_ZN40_INTERNAL_0967f081_4_k_cu_55bfd5fa_418104cuda3std3__45__cpo6cbeginE,@object
	.size		_ZN40_INTERNAL_0967f081_4_k_cu_55bfd5fa_418104cuda3std3__45__cpo6cbeginE,(_ZN40_INTERNAL_0967f081_4_k_cu_55bfd5fa_418104cuda3std3__48in_placeE - _ZN40_INTERNAL_0967f081_4_k_cu_55bfd5fa_418104cuda3std3__45__cpo6cbeginE)
_ZN40_INTERNAL_0967f081_4_k_cu_55bfd5fa_418104cuda3std3__45__cpo6cbeginE:
	.zero		1
	.type		_ZN40_INTERNAL_0967f081_4_k_cu_55bfd5fa_418104cuda3std3__48in_placeE,@object
	.size		_ZN40_INTERNAL_0967f081_4_k_cu_55bfd5fa_418104cuda3std3__48in_placeE,(_ZN40_INTERNAL_0967f081_4_k_cu_55bfd5fa_418104cuda3std6ranges3__45__cpo9iter_moveE - _ZN40_INTERNAL_0967f081_4_k_cu_55bfd5fa_418104cuda3std3__48in_placeE)
_ZN40_INTERNAL_0967f081_4_k_cu_55bfd5fa_418104cuda3std3__48in_placeE:
	.zero		1
	.type		_ZN40_INTERNAL_0967f081_4_k_cu_55bfd5fa_418104cuda3std6ranges3__45__cpo9iter_moveE,@object
	.size		_ZN40_INTERNAL_0967f081_4_k_cu_55bfd5fa_418104cuda3std6ranges3__45__cpo9iter_moveE,(_ZN40_INTERNAL_0967f081_4_k_cu_55bfd5fa_418104cuda3std3__45__cpo5beginE - _ZN40_INTERNAL_0967f081_4_k_cu_55bfd5fa_418104cuda3std6ranges3__45__cpo9iter_moveE)
_ZN40_INTERNAL_0967f081_4_k_cu_55bfd5fa_418104cuda3std6ranges3__45__cpo9iter_moveE:
	.zero		1
	.type		_ZN40_INTERNAL_0967f081_4_k_cu_55bfd5fa_418104cuda3std3__45__cpo5beginE,@object
	.size		_ZN40_INTERNAL_0967f081_4_k_cu_55bfd5fa_418104cuda3std3__45__cpo5beginE,(_ZN40_INTERNAL_0967f081_4_k_cu_55bfd5fa_418104cuda3std3__442_GLOBAL__N__0967f081_4_k_cu_55bfd5fa_418106ignoreE - _ZN40_INTERNAL_0967f081_4_k_cu_55bfd5fa_418104cuda3std3__45__cpo5beginE)
_ZN40_INTERNAL_0967f081_4_k_cu_55bfd5fa_418104cuda3std3__45__cpo5beginE:
	.zero		1
	.type		_ZN40_INTERNAL_0967f081_4_k_cu_55bfd5fa_418104cuda3std3__442_GLOBAL__N__0967f081_4_k_cu_55bfd5fa_418106ignoreE,@object
	.size		_ZN40_INTERNAL_0967f081_4_k_cu_55bfd5fa_418104cuda3std3__442_GLOBAL__N__0967f081_4_k_cu_55bfd5fa_418106ignoreE,(_ZN40_INTERNAL_0967f081_4_k_cu_55bfd5fa_418104cute7productE - _ZN40_INTERNAL_0967f081_4_k_cu_55bfd5fa_418104cuda3std3__442_GLOBAL__N__0967f081_4_k_cu_55bfd5fa_418106ignoreE)
_ZN40_INTERNAL_0967f081_4_k_cu_55bfd5fa_418104cuda3std3__442_GLOBAL__N__0967f081_4_k_cu_55bfd5fa_418106ignoreE:
	.zero		1
	.type		_ZN40_INTERNAL_0967f081_4_k_cu_55bfd5fa_418104cute7productE,@object
	.size		_ZN40_INTERNAL_0967f081_4_k_cu_55bfd5fa_418104cute7productE,(_ZN40_INTERNAL_0967f081_4_k_cu_55bfd5fa_418104cuda3std3__45__cpo3endE - _ZN40_INTERNAL_0967f081_4_k_cu_55bfd5fa_418104cute7productE)
_ZN40_INTERNAL_0967f081_4_k_cu_55bfd5fa_418104cute7productE:
	.zero		1
	.type		_ZN40_INTERNAL_0967f081_4_k_cu_55bfd5fa_418104cuda3std3__45__cpo3endE,@object
	.size		_ZN40_INTERNAL_0967f081_4_k_cu_55bfd5fa_418104cuda3std3__45__cpo3endE,(_ZN40_INTERNAL_0967f081_4_k_cu_55bfd5fa_418104cuda3std3__419piecewise_constructE - _ZN40_INTERNAL_0967f081_4_k_cu_55bfd5fa_418104cuda3std3__45__cpo3endE)
_ZN40_INTERNAL_0967f081_4_k_cu_55bfd5fa_418104cuda3std3__45__cpo3endE:
	.zero		1
	.type		_ZN40_INTERNAL_0967f081_4_k_cu_55bfd5fa_418104cuda3std3__419piecewise_constructE,@object
	.size		_ZN40_INTERNAL_0967f081_4_k_cu_55bfd5fa_418104cuda3std3__419piecewise_constructE,(_ZN40_INTERNAL_0967f081_4_k_cu_55bfd5fa_418104cuda3std3__45__cpo4cendE - _ZN40_INTERNAL_0967f081_4_k_cu_55bfd5fa_418104cuda3std3__419piecewise_constructE)
_ZN40_INTERNAL_0967f081_4_k_cu_55bfd5fa_418104cuda3std3__419piecewise_constructE:
	.zero		1
	.type		_ZN40_INTERNAL_0967f081_4_k_cu_55bfd5fa_418104cuda3std3__45__cpo4cendE,@object
	.size		_ZN40_INTERNAL_0967f081_4_k_cu_55bfd5fa_418104cuda3std3__45__cpo4cendE,(_ZN40_INTERNAL_0967f081_4_k_cu_55bfd5fa_418104cuda3std6ranges3__45__cpo4swapE - _ZN40_INTERNAL_0967f081_4_k_cu_55bfd5fa_418104cuda3std3__45__cpo4cendE)
_ZN40_INTERNAL_0967f081_4_k_cu_55bfd5fa_418104cuda3std3__45__cpo4cendE:
	.zero		1
	.type		_ZN40_INTERNAL_0967f081_4_k_cu_55bfd5fa_418104cuda3std6ranges3__45__cpo4swapE,@object
	.size		_ZN40_INTERNAL_0967f081_4_k_cu_55bfd5fa_418104cuda3std6ranges3__45__cpo4swapE,(.L_10 - _ZN40_INTERNAL_0967f081_4_k_cu_55bfd5fa_418104cuda3std6ranges3__45__cpo4swapE)
_ZN40_INTERNAL_0967f081_4_k_cu_55bfd5fa_418104cuda3std6ranges3__45__cpo4swapE:
	.zero		1
.L_10:


//--------------------- .nv.constant0._ZN7cutlass13device_kernelINS_4gemm6kernel13GemmUniversalIN4cute5tupleIJiiiiEEENS1_10collective13CollectiveMmaINS1_35MainloopSm100TmaUmmaWarpSpecializedILi3ELi2ELi2ENS5_IJNS4_1CILi1EEESB_SB_EEEEENS5_IJNSA_ILi128EEENSA_ILi256EEENSA_ILi32EEEEEENS_10tfloat32_tENS5_IJSB_llEEESI_NS5_IJlSB_lEEENS4_8TiledMMAINS4_8MMA_AtomIJNS4_17SM100_MMA_TF32_SSISI_SI_fLi128ELi256ELNS4_4UMMA5MajorE1ELSP_0ELNSO_7ScaleInE0ELSQ_0EEEEEENS4_6LayoutISC_NS5_IJNSA_ILi0EEESU_SU_EEEEENS5_IJNS4_10UnderscoreESX_SX_EEEEENS4_13SM90_TMA_LOADENS4_14ComposedLayoutINS4_7SwizzleILi2ELi5ELi2EEENS4_18smem_ptr_flag_bitsILi32EEENST_INS5_IJSG_NSA_ILi4EEEEEENS5_IJSB_SG_EEEEEEEvNS4_8identityES10_NS11_INS12_ILi3ELi4ELi3EEES15_NST_INS5_IJNSA_ILi8EEESG_EEENS5_IJSG_SB_EEEEEEEvS1B_EENS_8epilogue10collective18CollectiveEpilogueINS1J_23Sm100TmaWarpSpecializedILi4ELi2ELi32ELb1ELb0EEEJSH_NS5_IJNST_ISE_SB_EENST_ISG_SB_EEEEESI_SK_SI_SK_NS1J_6fusion15FusionCallbacksIS1N_NS1R_17LinearCombinationISI_fSI_fLNS_15FloatRoundStyleE2EEESH_S1Q_JEEENS4_5SM1004TMEM4LOAD26SM100_TMEM_LOAD_32dp32b32xES10_S1H_NS4_39AutoVectorizingCopyWithAssumedAlignmentILi128EEENS4_14SM90_TMA_STOREES1H_S22_S22_EEEvvEEEEvNT_6ParamsE --------------------------
	.section	.nv.constant0._ZN7cutlass13device_kernelINS_4gemm6kernel13GemmUniversalIN4cute5tupleIJiiiiEEENS1_10collective13CollectiveMmaINS1_35MainloopSm100TmaUmmaWarpSpecializedILi3ELi2ELi2ENS5_IJNS4_1CILi1EEESB_SB_EEEEENS5_IJNSA_ILi128EEENSA_ILi256EEENSA_ILi32EEEEEENS_10tfloat32_tENS5_IJSB_llEEESI_NS5_IJlSB_lEEENS4_8TiledMMAINS4_8MMA_AtomIJNS4_17SM100_MMA_TF32_SSISI_SI_fLi128ELi256ELNS4_4UMMA5MajorE1ELSP_0ELNSO_7ScaleInE0ELSQ_0EEEEEENS4_6LayoutISC_NS5_IJNSA_ILi0EEESU_SU_EEEEENS5_IJNS4_10UnderscoreESX_SX_EEEEENS4_13SM90_TMA_LOADENS4_14ComposedLayoutINS4_7SwizzleILi2ELi5ELi2EEENS4_18smem_ptr_flag_bitsILi32EEENST_INS5_IJSG_NSA_ILi4EEEEEENS5_IJSB_SG_EEEEEEEvNS4_8identityES10_NS11_INS12_ILi3ELi4ELi3EEES15_NST_INS5_IJNSA_ILi8EEESG_EEENS5_IJSG_SB_EEEEEEEvS1B_EENS_8epilogue10collective18CollectiveEpilogueINS1J_23Sm100TmaWarpSpecializedILi4ELi2ELi32ELb1ELb0EEEJSH_NS5_IJNST_ISE_SB_EENST_ISG_SB_EEEEESI_SK_SI_SK_NS1J_6fusion15FusionCallbacksIS1N_NS1R_17LinearCombinationISI_fSI_fLNS_15FloatRoundStyleE2EEESH_S1Q_JEEENS4_5SM1004TMEM4LOAD26SM100_TMEM_LOAD_32dp32b32xES10_S1H_NS4_39AutoVectorizingCopyWithAssumedAlignmentILi128EEENS4_14SM90_TMA_STOREES1H_S22_S22_EEEvvEEEEvNT_6ParamsE,"a",@progbits
	.sectionflags	@""
	.align	4
.nv.constant0._ZN7cutlass13device_kernelINS_4gemm6kernel13GemmUniversalIN4cute5tupleIJiiiiEEENS1_10collective13CollectiveMmaINS1_35MainloopSm100TmaUmmaWarpSpecializedILi3ELi2ELi2ENS5_IJNS4_1CILi1EEESB_SB_EEEEENS5_IJNSA_ILi128EEENSA_ILi256EEENSA_ILi32EEEEEENS_10tfloat32_tENS5_IJSB_llEEESI_NS5_IJlSB_lEEENS4_8TiledMMAINS4_8MMA_AtomIJNS4_17SM100_MMA_TF32_SSISI_SI_fLi128ELi256ELNS4_4UMMA5MajorE1ELSP_0ELNSO_7ScaleInE0ELSQ_0EEEEEENS4_6LayoutISC_NS5_IJNSA_ILi0EEESU_SU_EEEEENS5_IJNS4_10UnderscoreESX_SX_EEEEENS4_13SM90_TMA_LOADENS4_14ComposedLayoutINS4_7SwizzleILi2ELi5ELi2EEENS4_18smem_ptr_flag_bitsILi32EEENST_INS5_IJSG_NSA_ILi4EEEEEENS5_IJSB_SG_EEEEEEEvNS4_8identityES10_NS11_INS12_ILi3ELi4ELi3EEES15_NST_INS5_IJNSA_ILi8EEESG_EEENS5_IJSG_SB_EEEEEEEvS1B_EENS_8epilogue10collective18CollectiveEpilogueINS1J_23Sm100TmaWarpSpecializedILi4ELi2ELi32ELb1ELb0EEEJSH_NS5_IJNST_ISE_SB_EENST_ISG_SB_EEEEESI_SK_SI_SK_NS1J_6fusion15FusionCallbacksIS1N_NS1R_17LinearCombinationISI_fSI_fLNS_15FloatRoundStyleE2EEESH_S1Q_JEEENS4_5SM1004TMEM4LOAD26SM100_TMEM_LOAD_32dp32b32xES10_S1H_NS4_39AutoVectorizingCopyWithAssumedAlignmentILi128EEENS4_14SM90_TMA_STOREES1H_S22_S22_EEEvvEEEEvNT_6ParamsE:
	.zero		2944


//--------------------- SYMBOLS --------------------------

	.type		.nv.reservedSmem.offset0,@object
	.size		.nv.reservedSmem.offset0,0x4
	.type		.nv.reservedSmem.cap,@object
	.size		.nv.reservedSmem.cap,0x4
	.type		__assertfail,@function
